//
// Generated by NVIDIA NVVM Compiler
//
// Compiler Build ID: CL-36424714
// Cuda compilation tools, release 13.0, V13.0.88
// Based on NVVM 20.0.0
//

.version 9.0
.target sm_100
.address_size 64

	// .globl	_Z3addiPfS_
// _ZZ12mmult_kerneliiiPKdS0_PdE1l has been demoted

.visible .entry _Z3addiPfS_(
	.param .u32 _Z3addiPfS__param_0,
	.param .u64 .ptr .align 1 _Z3addiPfS__param_1,
	.param .u64 .ptr .align 1 _Z3addiPfS__param_2
)
{
	.reg .pred 	%p<10>;
	.reg .b32 	%r<23>;
	.reg .b32 	%f<88>;
	.reg .b64 	%rd<28>;

	ld.param.u32 	%r16, [_Z3addiPfS__param_0];
	ld.param.u64 	%rd15, [_Z3addiPfS__param_1];
	ld.param.u64 	%rd16, [_Z3addiPfS__param_2];
	cvta.to.global.u64 	%rd1, %rd16;
	cvta.to.global.u64 	%rd2, %rd15;
	setp.lt.s32 	%p1, %r16, 1;
	@%p1 bra 	$L__BB0_13;
	and.b32  	%r1, %r16, 15;
	setp.lt.u32 	%p2, %r16, 16;
	mov.b32 	%r20, 0;
	@%p2 bra 	$L__BB0_4;
	and.b32  	%r20, %r16, 2147483632;
	neg.s32 	%r18, %r20;
	add.s64 	%rd25, %rd2, 32;
	add.s64 	%rd24, %rd1, 32;
$L__BB0_3:
	.pragma "nounroll";
	ld.global.f32 	%f1, [%rd25+-32];
	ld.global.f32 	%f2, [%rd24+-32];
	add.f32 	%f3, %f1, %f2;
	st.global.f32 	[%rd24+-32], %f3;
	ld.global.f32 	%f4, [%rd25+-28];
	ld.global.f32 	%f5, [%rd24+-28];
	add.f32 	%f6, %f4, %f5;
	st.global.f32 	[%rd24+-28], %f6;
	ld.global.f32 	%f7, [%rd25+-24];
	ld.global.f32 	%f8, [%rd24+-24];
	add.f32 	%f9, %f7, %f8;
	st.global.f32 	[%rd24+-24], %f9;
	ld.global.f32 	%f10, [%rd25+-20];
	ld.global.f32 	%f11, [%rd24+-20];
	add.f32 	%f12, %f10, %f11;
	st.global.f32 	[%rd24+-20], %f12;
	ld.global.f32 	%f13, [%rd25+-16];
	ld.global.f32 	%f14, [%rd24+-16];
	add.f32 	%f15, %f13, %f14;
	st.global.f32 	[%rd24+-16], %f15;
	ld.global.f32 	%f16, [%rd25+-12];
	ld.global.f32 	%f17, [%rd24+-12];
	add.f32 	%f18, %f16, %f17;
	st.global.f32 	[%rd24+-12], %f18;
	ld.global.f32 	%f19, [%rd25+-8];
	ld.global.f32 	%f20, [%rd24+-8];
	add.f32 	%f21, %f19, %f20;
	st.global.f32 	[%rd24+-8], %f21;
	ld.global.f32 	%f22, [%rd25+-4];
	ld.global.f32 	%f23, [%rd24+-4];
	add.f32 	%f24, %f22, %f23;
	st.global.f32 	[%rd24+-4], %f24;
	ld.global.f32 	%f25, [%rd25];
	ld.global.f32 	%f26, [%rd24];
	add.f32 	%f27, %f25, %f26;
	st.global.f32 	[%rd24], %f27;
	ld.global.f32 	%f28, [%rd25+4];
	ld.global.f32 	%f29, [%rd24+4];
	add.f32 	%f30, %f28, %f29;
	st.global.f32 	[%rd24+4], %f30;
	ld.global.f32 	%f31, [%rd25+8];
	ld.global.f32 	%f32, [%rd24+8];
	add.f32 	%f33, %f31, %f32;
	st.global.f32 	[%rd24+8], %f33;
	ld.global.f32 	%f34, [%rd25+12];
	ld.global.f32 	%f35, [%rd24+12];
	add.f32 	%f36, %f34, %f35;
	st.global.f32 	[%rd24+12], %f36;
	ld.global.f32 	%f37, [%rd25+16];
	ld.global.f32 	%f38, [%rd24+16];
	add.f32 	%f39, %f37, %f38;
	st.global.f32 	[%rd24+16], %f39;
	ld.global.f32 	%f40, [%rd25+20];
	ld.global.f32 	%f41, [%rd24+20];
	add.f32 	%f42, %f40, %f41;
	st.global.f32 	[%rd24+20], %f42;
	ld.global.f32 	%f43, [%rd25+24];
	ld.global.f32 	%f44, [%rd24+24];
	add.f32 	%f45, %f43, %f44;
	st.global.f32 	[%rd24+24], %f45;
	ld.global.f32 	%f46, [%rd25+28];
	ld.global.f32 	%f47, [%rd24+28];
	add.f32 	%f48, %f46, %f47;
	st.global.f32 	[%rd24+28], %f48;
	add.s32 	%r18, %r18, 16;
	add.s64 	%rd25, %rd25, 64;
	add.s64 	%rd24, %rd24, 64;
	setp.ne.s32 	%p3, %r18, 0;
	@%p3 bra 	$L__BB0_3;
$L__BB0_4:
	setp.eq.s32 	%p4, %r1, 0;
	@%p4 bra 	$L__BB0_13;
	and.b32  	%r7, %r16, 7;
	setp.lt.u32 	%p5, %r1, 8;
	@%p5 bra 	$L__BB0_7;
	mul.wide.u32 	%rd17, %r20, 4;
	add.s64 	%rd18, %rd2, %rd17;
	ld.global.f32 	%f49, [%rd18];
	add.s64 	%rd19, %rd1, %rd17;
	ld.global.f32 	%f50, [%rd19];
	add.f32 	%f51, %f49, %f50;
	st.global.f32 	[%rd19], %f51;
	ld.global.f32 	%f52, [%rd18+4];
	ld.global.f32 	%f53, [%rd19+4];
	add.f32 	%f54, %f52, %f53;
	st.global.f32 	[%rd19+4], %f54;
	ld.global.f32 	%f55, [%rd18+8];
	ld.global.f32 	%f56, [%rd19+8];
	add.f32 	%f57, %f55, %f56;
	st.global.f32 	[%rd19+8], %f57;
	ld.global.f32 	%f58, [%rd18+12];
	ld.global.f32 	%f59, [%rd19+12];
	add.f32 	%f60, %f58, %f59;
	st.global.f32 	[%rd19+12], %f60;
	ld.global.f32 	%f61, [%rd18+16];
	ld.global.f32 	%f62, [%rd19+16];
	add.f32 	%f63, %f61, %f62;
	st.global.f32 	[%rd19+16], %f63;
	ld.global.f32 	%f64, [%rd18+20];
	ld.global.f32 	%f65, [%rd19+20];
	add.f32 	%f66, %f64, %f65;
	st.global.f32 	[%rd19+20], %f66;
	ld.global.f32 	%f67, [%rd18+24];
	ld.global.f32 	%f68, [%rd19+24];
	add.f32 	%f69, %f67, %f68;
	st.global.f32 	[%rd19+24], %f69;
	ld.global.f32 	%f70, [%rd18+28];
	ld.global.f32 	%f71, [%rd19+28];
	add.f32 	%f72, %f70, %f71;
	st.global.f32 	[%rd19+28], %f72;
	add.s32 	%r20, %r20, 8;
$L__BB0_7:
	setp.eq.s32 	%p6, %r7, 0;
	@%p6 bra 	$L__BB0_13;
	and.b32  	%r10, %r16, 3;
	setp.lt.u32 	%p7, %r7, 4;
	@%p7 bra 	$L__BB0_10;
	mul.wide.u32 	%rd20, %r20, 4;
	add.s64 	%rd21, %rd2, %rd20;
	ld.global.f32 	%f73, [%rd21];
	add.s64 	%rd22, %rd1, %rd20;
	ld.global.f32 	%f74, [%rd22];
	add.f32 	%f75, %f73, %f74;
	st.global.f32 	[%rd22], %f75;
	ld.global.f32 	%f76, [%rd21+4];
	ld.global.f32 	%f77, [%rd22+4];
	add.f32 	%f78, %f76, %f77;
	st.global.f32 	[%rd22+4], %f78;
	ld.global.f32 	%f79, [%rd21+8];
	ld.global.f32 	%f80, [%rd22+8];
	add.f32 	%f81, %f79, %f80;
	st.global.f32 	[%rd22+8], %f81;
	ld.global.f32 	%f82, [%rd21+12];
	ld.global.f32 	%f83, [%rd22+12];
	add.f32 	%f84, %f82, %f83;
	st.global.f32 	[%rd22+12], %f84;
	add.s32 	%r20, %r20, 4;
$L__BB0_10:
	setp.eq.s32 	%p8, %r10, 0;
	@%p8 bra 	$L__BB0_13;
	mul.wide.u32 	%rd23, %r20, 4;
	add.s64 	%rd27, %rd1, %rd23;
	add.s64 	%rd26, %rd2, %rd23;
	neg.s32 	%r22, %r10;
$L__BB0_12:
	.pragma "nounroll";
	ld.global.f32 	%f85, [%rd26];
	ld.global.f32 	%f86, [%rd27];
	add.f32 	%f87, %f85, %f86;
	st.global.f32 	[%rd27], %f87;
	add.s64 	%rd27, %rd27, 4;
	add.s64 	%rd26, %rd26, 4;
	add.s32 	%r22, %r22, 1;
	setp.ne.s32 	%p9, %r22, 0;
	@%p9 bra 	$L__BB0_12;
$L__BB0_13:
	ret;

}
	// .globl	_Z6fill1DiPdd
.visible .entry _Z6fill1DiPdd(
	.param .u32 _Z6fill1DiPdd_param_0,
	.param .u64 .ptr .align 1 _Z6fill1DiPdd_param_1,
	.param .f64 _Z6fill1DiPdd_param_2
)
{
	.reg .pred 	%p<10>;
	.reg .b32 	%r<23>;
	.reg .b64 	%rd<16>;
	.reg .b64 	%fd<2>;

	ld.param.u32 	%r16, [_Z6fill1DiPdd_param_0];
	ld.param.u64 	%rd8, [_Z6fill1DiPdd_param_1];
	ld.param.f64 	%fd1, [_Z6fill1DiPdd_param_2];
	cvta.to.global.u64 	%rd1, %rd8;
	setp.lt.s32 	%p1, %r16, 1;
	@%p1 bra 	$L__BB1_13;
	and.b32  	%r1, %r16, 15;
	setp.lt.u32 	%p2, %r16, 16;
	mov.b32 	%r20, 0;
	@%p2 bra 	$L__BB1_4;
	and.b32  	%r20, %r16, 2147483632;
	neg.s32 	%r18, %r20;
	add.s64 	%rd14, %rd1, 64;
$L__BB1_3:
	.pragma "nounroll";
	st.global.f64 	[%rd14+-64], %fd1;
	st.global.f64 	[%rd14+-56], %fd1;
	st.global.f64 	[%rd14+-48], %fd1;
	st.global.f64 	[%rd14+-40], %fd1;
	st.global.f64 	[%rd14+-32], %fd1;
	st.global.f64 	[%rd14+-24], %fd1;
	st.global.f64 	[%rd14+-16], %fd1;
	st.global.f64 	[%rd14+-8], %fd1;
	st.global.f64 	[%rd14], %fd1;
	st.global.f64 	[%rd14+8], %fd1;
	st.global.f64 	[%rd14+16], %fd1;
	st.global.f64 	[%rd14+24], %fd1;
	st.global.f64 	[%rd14+32], %fd1;
	st.global.f64 	[%rd14+40], %fd1;
	st.global.f64 	[%rd14+48], %fd1;
	st.global.f64 	[%rd14+56], %fd1;
	add.s32 	%r18, %r18, 16;
	add.s64 	%rd14, %rd14, 128;
	setp.ne.s32 	%p3, %r18, 0;
	@%p3 bra 	$L__BB1_3;
$L__BB1_4:
	setp.eq.s32 	%p4, %r1, 0;
	@%p4 bra 	$L__BB1_13;
	and.b32  	%r7, %r16, 7;
	setp.lt.u32 	%p5, %r1, 8;
	@%p5 bra 	$L__BB1_7;
	mul.wide.u32 	%rd9, %r20, 8;
	add.s64 	%rd10, %rd1, %rd9;
	st.global.f64 	[%rd10], %fd1;
	st.global.f64 	[%rd10+8], %fd1;
	st.global.f64 	[%rd10+16], %fd1;
	st.global.f64 	[%rd10+24], %fd1;
	st.global.f64 	[%rd10+32], %fd1;
	st.global.f64 	[%rd10+40], %fd1;
	st.global.f64 	[%rd10+48], %fd1;
	st.global.f64 	[%rd10+56], %fd1;
	add.s32 	%r20, %r20, 8;
$L__BB1_7:
	setp.eq.s32 	%p6, %r7, 0;
	@%p6 bra 	$L__BB1_13;
	and.b32  	%r10, %r16, 3;
	setp.lt.u32 	%p7, %r7, 4;
	@%p7 bra 	$L__BB1_10;
	mul.wide.u32 	%rd11, %r20, 8;
	add.s64 	%rd12, %rd1, %rd11;
	st.global.f64 	[%rd12], %fd1;
	st.global.f64 	[%rd12+8], %fd1;
	st.global.f64 	[%rd12+16], %fd1;
	st.global.f64 	[%rd12+24], %fd1;
	add.s32 	%r20, %r20, 4;
$L__BB1_10:
	setp.eq.s32 	%p8, %r10, 0;
	@%p8 bra 	$L__BB1_13;
	mul.wide.u32 	%rd13, %r20, 8;
	add.s64 	%rd15, %rd1, %rd13;
	neg.s32 	%r22, %r10;
$L__BB1_12:
	.pragma "nounroll";
	st.global.f64 	[%rd15], %fd1;
	add.s64 	%rd15, %rd15, 8;
	add.s32 	%r22, %r22, 1;
	setp.ne.s32 	%p9, %r22, 0;
	@%p9 bra 	$L__BB1_12;
$L__BB1_13:
	ret;

}
	// .globl	_Z6fill2DPdmii
.visible .entry _Z6fill2DPdmii(
	.param .u64 .ptr .align 1 _Z6fill2DPdmii_param_0,
	.param .u64 _Z6fill2DPdmii_param_1,
	.param .u32 _Z6fill2DPdmii_param_2,
	.param .u32 _Z6fill2DPdmii_param_3
)
{


	ret;

}
	// .globl	_Z6fill3D14cudaPitchedPtriii
.visible .entry _Z6fill3D14cudaPitchedPtriii(
	.param .align 8 .b8 _Z6fill3D14cudaPitchedPtriii_param_0[32],
	.param .u32 _Z6fill3D14cudaPitchedPtriii_param_1,
	.param .u32 _Z6fill3D14cudaPitchedPtriii_param_2,
	.param .u32 _Z6fill3D14cudaPitchedPtriii_param_3
)
{


	ret;

}
	// .globl	_Z10fill3Dto2D14cudaPitchedPtriiiPdd
.visible .entry _Z10fill3Dto2D14cudaPitchedPtriiiPdd(
	.param .align 8 .b8 _Z10fill3Dto2D14cudaPitchedPtriiiPdd_param_0[32],
	.param .u32 _Z10fill3Dto2D14cudaPitchedPtriiiPdd_param_1,
	.param .u32 _Z10fill3Dto2D14cudaPitchedPtriiiPdd_param_2,
	.param .u32 _Z10fill3Dto2D14cudaPitchedPtriiiPdd_param_3,
	.param .u64 .ptr .align 1 _Z10fill3Dto2D14cudaPitchedPtriiiPdd_param_4,
	.param .f64 _Z10fill3Dto2D14cudaPitchedPtriiiPdd_param_5
)
{
	.reg .pred 	%p<13>;
	.reg .b32 	%r<33>;
	.reg .b64 	%rd<38>;
	.reg .b64 	%fd<95>;

	ld.param.u64 	%rd18, [_Z10fill3Dto2D14cudaPitchedPtriiiPdd_param_0+8];
	ld.param.u64 	%rd17, [_Z10fill3Dto2D14cudaPitchedPtriiiPdd_param_0];
	ld.param.u32 	%r17, [_Z10fill3Dto2D14cudaPitchedPtriiiPdd_param_1];
	ld.param.u32 	%r18, [_Z10fill3Dto2D14cudaPitchedPtriiiPdd_param_2];
	ld.param.u32 	%r19, [_Z10fill3Dto2D14cudaPitchedPtriiiPdd_param_3];
	ld.param.u64 	%rd21, [_Z10fill3Dto2D14cudaPitchedPtriiiPdd_param_4];
	ld.param.f64 	%fd1, [_Z10fill3Dto2D14cudaPitchedPtriiiPdd_param_5];
	cvta.to.global.u64 	%rd1, %rd21;
	min.s32 	%r20, %r19, %r18;
	min.s32 	%r21, %r20, %r17;
	setp.lt.s32 	%p1, %r21, 1;
	@%p1 bra 	$L__BB4_18;
	and.b32  	%r1, %r17, 15;
	and.b32  	%r2, %r17, 7;
	and.b32  	%r3, %r17, 2147483632;
	and.b32  	%r4, %r17, 3;
	neg.s32 	%r5, %r3;
	cvt.s64.s32 	%rd22, %r18;
	mul.lo.s64 	%rd3, %rd18, %rd22;
	mov.b32 	%r27, 0;
$L__BB4_2:
	cvt.u64.u32 	%rd23, %r27;
	mul.lo.s64 	%rd4, %rd3, %rd23;
	mov.b32 	%r28, 0;
$L__BB4_3:
	setp.lt.u32 	%p2, %r17, 16;
	cvt.u64.u32 	%rd24, %r28;
	mul.lo.s64 	%rd5, %rd18, %rd24;
	add.s64 	%rd6, %rd5, %rd4;
	mov.b32 	%r31, 0;
	@%p2 bra 	$L__BB4_6;
	cvta.to.global.u64 	%rd25, %rd17;
	add.s64 	%rd26, %rd25, %rd6;
	add.s64 	%rd37, %rd26, 64;
	add.s64 	%rd27, %rd1, %rd5;
	add.s64 	%rd36, %rd27, 64;
	mov.u32 	%r29, %r5;
$L__BB4_5:
	.pragma "nounroll";
	ld.global.f64 	%fd2, [%rd37+-64];
	abs.f64 	%fd3, %fd2;
	mul.f64 	%fd4, %fd1, %fd3;
	st.global.f64 	[%rd36+-64], %fd4;
	ld.global.f64 	%fd5, [%rd37+-56];
	abs.f64 	%fd6, %fd5;
	mul.f64 	%fd7, %fd1, %fd6;
	st.global.f64 	[%rd36+-56], %fd7;
	ld.global.f64 	%fd8, [%rd37+-48];
	abs.f64 	%fd9, %fd8;
	mul.f64 	%fd10, %fd1, %fd9;
	st.global.f64 	[%rd36+-48], %fd10;
	ld.global.f64 	%fd11, [%rd37+-40];
	abs.f64 	%fd12, %fd11;
	mul.f64 	%fd13, %fd1, %fd12;
	st.global.f64 	[%rd36+-40], %fd13;
	ld.global.f64 	%fd14, [%rd37+-32];
	abs.f64 	%fd15, %fd14;
	mul.f64 	%fd16, %fd1, %fd15;
	st.global.f64 	[%rd36+-32], %fd16;
	ld.global.f64 	%fd17, [%rd37+-24];
	abs.f64 	%fd18, %fd17;
	mul.f64 	%fd19, %fd1, %fd18;
	st.global.f64 	[%rd36+-24], %fd19;
	ld.global.f64 	%fd20, [%rd37+-16];
	abs.f64 	%fd21, %fd20;
	mul.f64 	%fd22, %fd1, %fd21;
	st.global.f64 	[%rd36+-16], %fd22;
	ld.global.f64 	%fd23, [%rd37+-8];
	abs.f64 	%fd24, %fd23;
	mul.f64 	%fd25, %fd1, %fd24;
	st.global.f64 	[%rd36+-8], %fd25;
	ld.global.f64 	%fd26, [%rd37];
	abs.f64 	%fd27, %fd26;
	mul.f64 	%fd28, %fd1, %fd27;
	st.global.f64 	[%rd36], %fd28;
	ld.global.f64 	%fd29, [%rd37+8];
	abs.f64 	%fd30, %fd29;
	mul.f64 	%fd31, %fd1, %fd30;
	st.global.f64 	[%rd36+8], %fd31;
	ld.global.f64 	%fd32, [%rd37+16];
	abs.f64 	%fd33, %fd32;
	mul.f64 	%fd34, %fd1, %fd33;
	st.global.f64 	[%rd36+16], %fd34;
	ld.global.f64 	%fd35, [%rd37+24];
	abs.f64 	%fd36, %fd35;
	mul.f64 	%fd37, %fd1, %fd36;
	st.global.f64 	[%rd36+24], %fd37;
	ld.global.f64 	%fd38, [%rd37+32];
	abs.f64 	%fd39, %fd38;
	mul.f64 	%fd40, %fd1, %fd39;
	st.global.f64 	[%rd36+32], %fd40;
	ld.global.f64 	%fd41, [%rd37+40];
	abs.f64 	%fd42, %fd41;
	mul.f64 	%fd43, %fd1, %fd42;
	st.global.f64 	[%rd36+40], %fd43;
	ld.global.f64 	%fd44, [%rd37+48];
	abs.f64 	%fd45, %fd44;
	mul.f64 	%fd46, %fd1, %fd45;
	st.global.f64 	[%rd36+48], %fd46;
	ld.global.f64 	%fd47, [%rd37+56];
	abs.f64 	%fd48, %fd47;
	mul.f64 	%fd49, %fd1, %fd48;
	st.global.f64 	[%rd36+56], %fd49;
	add.s32 	%r29, %r29, 16;
	add.s64 	%rd37, %rd37, 128;
	add.s64 	%rd36, %rd36, 128;
	setp.ne.s32 	%p3, %r29, 0;
	mov.u32 	%r31, %r3;
	@%p3 bra 	$L__BB4_5;
$L__BB4_6:
	setp.eq.s32 	%p4, %r1, 0;
	@%p4 bra 	$L__BB4_16;
	cvta.to.global.u64 	%rd28, %rd17;
	add.s64 	%rd13, %rd28, %rd6;
	add.s64 	%rd14, %rd1, %rd5;
	add.s32 	%r25, %r1, -1;
	setp.lt.u32 	%p5, %r25, 7;
	@%p5 bra 	$L__BB4_9;
	mul.wide.u32 	%rd29, %r31, 8;
	add.s64 	%rd30, %rd13, %rd29;
	ld.global.f64 	%fd50, [%rd30];
	abs.f64 	%fd51, %fd50;
	mul.f64 	%fd52, %fd1, %fd51;
	add.s64 	%rd31, %rd14, %rd29;
	st.global.f64 	[%rd31], %fd52;
	ld.global.f64 	%fd53, [%rd30+8];
	abs.f64 	%fd54, %fd53;
	mul.f64 	%fd55, %fd1, %fd54;
	st.global.f64 	[%rd31+8], %fd55;
	ld.global.f64 	%fd56, [%rd30+16];
	abs.f64 	%fd57, %fd56;
	mul.f64 	%fd58, %fd1, %fd57;
	st.global.f64 	[%rd31+16], %fd58;
	ld.global.f64 	%fd59, [%rd30+24];
	abs.f64 	%fd60, %fd59;
	mul.f64 	%fd61, %fd1, %fd60;
	st.global.f64 	[%rd31+24], %fd61;
	ld.global.f64 	%fd62, [%rd30+32];
	abs.f64 	%fd63, %fd62;
	mul.f64 	%fd64, %fd1, %fd63;
	st.global.f64 	[%rd31+32], %fd64;
	ld.global.f64 	%fd65, [%rd30+40];
	abs.f64 	%fd66, %fd65;
	mul.f64 	%fd67, %fd1, %fd66;
	st.global.f64 	[%rd31+40], %fd67;
	ld.global.f64 	%fd68, [%rd30+48];
	abs.f64 	%fd69, %fd68;
	mul.f64 	%fd70, %fd1, %fd69;
	st.global.f64 	[%rd31+48], %fd70;
	ld.global.f64 	%fd71, [%rd30+56];
	abs.f64 	%fd72, %fd71;
	mul.f64 	%fd73, %fd1, %fd72;
	st.global.f64 	[%rd31+56], %fd73;
	add.s32 	%r31, %r31, 8;
$L__BB4_9:
	setp.eq.s32 	%p6, %r2, 0;
	@%p6 bra 	$L__BB4_16;
	add.s32 	%r26, %r2, -1;
	setp.lt.u32 	%p7, %r26, 3;
	@%p7 bra 	$L__BB4_12;
	mul.wide.u32 	%rd32, %r31, 8;
	add.s64 	%rd33, %rd13, %rd32;
	ld.global.f64 	%fd74, [%rd33];
	abs.f64 	%fd75, %fd74;
	mul.f64 	%fd76, %fd1, %fd75;
	add.s64 	%rd34, %rd14, %rd32;
	st.global.f64 	[%rd34], %fd76;
	ld.global.f64 	%fd77, [%rd33+8];
	abs.f64 	%fd78, %fd77;
	mul.f64 	%fd79, %fd1, %fd78;
	st.global.f64 	[%rd34+8], %fd79;
	ld.global.f64 	%fd80, [%rd33+16];
	abs.f64 	%fd81, %fd80;
	mul.f64 	%fd82, %fd1, %fd81;
	st.global.f64 	[%rd34+16], %fd82;
	ld.global.f64 	%fd83, [%rd33+24];
	abs.f64 	%fd84, %fd83;
	mul.f64 	%fd85, %fd1, %fd84;
	st.global.f64 	[%rd34+24], %fd85;
	add.s32 	%r31, %r31, 4;
$L__BB4_12:
	setp.eq.s32 	%p8, %r4, 0;
	@%p8 bra 	$L__BB4_16;
	setp.eq.s32 	%p9, %r4, 1;
	mul.wide.u32 	%rd35, %r31, 8;
	add.s64 	%rd15, %rd13, %rd35;
	ld.global.f64 	%fd86, [%rd15];
	abs.f64 	%fd87, %fd86;
	mul.f64 	%fd88, %fd1, %fd87;
	add.s64 	%rd16, %rd14, %rd35;
	st.global.f64 	[%rd16], %fd88;
	@%p9 bra 	$L__BB4_16;
	setp.eq.s32 	%p10, %r4, 2;
	ld.global.f64 	%fd89, [%rd15+8];
	abs.f64 	%fd90, %fd89;
	mul.f64 	%fd91, %fd1, %fd90;
	st.global.f64 	[%rd16+8], %fd91;
	@%p10 bra 	$L__BB4_16;
	ld.global.f64 	%fd92, [%rd15+16];
	abs.f64 	%fd93, %fd92;
	mul.f64 	%fd94, %fd1, %fd93;
	st.global.f64 	[%rd16+16], %fd94;
$L__BB4_16:
	add.s32 	%r28, %r28, 1;
	setp.ne.s32 	%p11, %r28, %r18;
	@%p11 bra 	$L__BB4_3;
	add.s32 	%r27, %r27, 1;
	setp.ne.s32 	%p12, %r27, %r19;
	@%p12 bra 	$L__BB4_2;
$L__BB4_18:
	ret;

}
	// .globl	_Z12mmult_kerneliiiPKdS0_Pd
.visible .entry _Z12mmult_kerneliiiPKdS0_Pd(
	.param .u32 _Z12mmult_kerneliiiPKdS0_Pd_param_0,
	.param .u32 _Z12mmult_kerneliiiPKdS0_Pd_param_1,
	.param .u32 _Z12mmult_kerneliiiPKdS0_Pd_param_2,
	.param .u64 .ptr .align 1 _Z12mmult_kerneliiiPKdS0_Pd_param_3,
	.param .u64 .ptr .align 1 _Z12mmult_kerneliiiPKdS0_Pd_param_4,
	.param .u64 .ptr .align 1 _Z12mmult_kerneliiiPKdS0_Pd_param_5
)
{
	.reg .pred 	%p<10>;
	.reg .b32 	%r<56>;
	.reg .b64 	%rd<40>;
	.reg .b64 	%fd<55>;
	// demoted variable
	.shared .align 4 .u32 _ZZ12mmult_kerneliiiPKdS0_PdE1l;
	ld.param.u32 	%r24, [_Z12mmult_kerneliiiPKdS0_Pd_param_1];
	ld.param.u32 	%r25, [_Z12mmult_kerneliiiPKdS0_Pd_param_2];
	ld.param.u64 	%rd6, [_Z12mmult_kerneliiiPKdS0_Pd_param_3];
	ld.param.u64 	%rd7, [_Z12mmult_kerneliiiPKdS0_Pd_param_4];
	ld.param.u64 	%rd5, [_Z12mmult_kerneliiiPKdS0_Pd_param_5];
	cvta.to.global.u64 	%rd1, %rd7;
	cvta.to.global.u64 	%rd2, %rd6;
	mov.u32 	%r26, %ctaid.y;
	mov.u32 	%r27, %ntid.y;
	mov.u32 	%r28, %tid.y;
	mad.lo.s32 	%r1, %r26, %r27, %r28;
	mov.b32 	%r29, 0;
	st.shared.u32 	[_ZZ12mmult_kerneliiiPKdS0_PdE1l], %r29;
	setp.lt.s32 	%p1, %r24, 1;
	@%p1 bra 	$L__BB5_13;
	mov.u32 	%r32, %tid.x;
	mov.u32 	%r33, %ntid.x;
	mov.u32 	%r34, %ctaid.x;
	mad.lo.s32 	%r35, %r34, %r33, %r32;
	cvta.to.global.u64 	%rd8, %rd5;
	mul.lo.s32 	%r2, %r24, %r35;
	mad.lo.s32 	%r36, %r25, %r35, %r1;
	mul.wide.s32 	%rd9, %r36, 8;
	add.s64 	%rd3, %rd8, %rd9;
	ld.global.f64 	%fd52, [%rd3];
	and.b32  	%r3, %r24, 7;
	setp.lt.u32 	%p2, %r24, 8;
	mov.b32 	%r55, 0;
	@%p2 bra 	$L__BB5_4;
	and.b32  	%r55, %r24, 2147483640;
	neg.s32 	%r48, %r55;
	shl.b32 	%r6, %r25, 3;
	add.s64 	%rd4, %rd2, 32;
	mul.wide.s32 	%rd14, %r25, 8;
	mov.u32 	%r46, %r2;
	mov.u32 	%r47, %r1;
$L__BB5_3:
	.pragma "nounroll";
	mul.wide.s32 	%rd10, %r46, 8;
	add.s64 	%rd11, %rd4, %rd10;
	ld.global.f64 	%fd9, [%rd11+-32];
	mul.wide.s32 	%rd12, %r47, 8;
	add.s64 	%rd13, %rd1, %rd12;
	ld.global.f64 	%fd10, [%rd13];
	fma.rn.f64 	%fd11, %fd9, %fd10, %fd52;
	st.global.f64 	[%rd3], %fd11;
	ld.global.f64 	%fd12, [%rd11+-24];
	add.s64 	%rd15, %rd13, %rd14;
	ld.global.f64 	%fd13, [%rd15];
	fma.rn.f64 	%fd14, %fd12, %fd13, %fd11;
	st.global.f64 	[%rd3], %fd14;
	ld.global.f64 	%fd15, [%rd11+-16];
	add.s64 	%rd16, %rd15, %rd14;
	ld.global.f64 	%fd16, [%rd16];
	fma.rn.f64 	%fd17, %fd15, %fd16, %fd14;
	st.global.f64 	[%rd3], %fd17;
	ld.global.f64 	%fd18, [%rd11+-8];
	add.s64 	%rd17, %rd16, %rd14;
	ld.global.f64 	%fd19, [%rd17];
	fma.rn.f64 	%fd20, %fd18, %fd19, %fd17;
	st.global.f64 	[%rd3], %fd20;
	ld.global.f64 	%fd21, [%rd11];
	add.s64 	%rd18, %rd17, %rd14;
	ld.global.f64 	%fd22, [%rd18];
	fma.rn.f64 	%fd23, %fd21, %fd22, %fd20;
	st.global.f64 	[%rd3], %fd23;
	ld.global.f64 	%fd24, [%rd11+8];
	add.s64 	%rd19, %rd18, %rd14;
	ld.global.f64 	%fd25, [%rd19];
	fma.rn.f64 	%fd26, %fd24, %fd25, %fd23;
	st.global.f64 	[%rd3], %fd26;
	ld.global.f64 	%fd27, [%rd11+16];
	add.s64 	%rd20, %rd19, %rd14;
	ld.global.f64 	%fd28, [%rd20];
	fma.rn.f64 	%fd29, %fd27, %fd28, %fd26;
	st.global.f64 	[%rd3], %fd29;
	ld.global.f64 	%fd30, [%rd11+24];
	add.s64 	%rd21, %rd20, %rd14;
	ld.global.f64 	%fd31, [%rd21];
	fma.rn.f64 	%fd52, %fd30, %fd31, %fd29;
	st.global.f64 	[%rd3], %fd52;
	add.s32 	%r48, %r48, 8;
	add.s32 	%r47, %r47, %r6;
	add.s32 	%r46, %r46, 8;
	setp.ne.s32 	%p3, %r48, 0;
	@%p3 bra 	$L__BB5_3;
$L__BB5_4:
	setp.eq.s32 	%p4, %r3, 0;
	@%p4 bra 	$L__BB5_12;
	and.b32  	%r15, %r24, 3;
	setp.lt.u32 	%p5, %r3, 4;
	@%p5 bra 	$L__BB5_7;
	add.s32 	%r38, %r55, %r2;
	mul.wide.s32 	%rd22, %r38, 8;
	add.s64 	%rd23, %rd2, %rd22;
	ld.global.f64 	%fd32, [%rd23];
	mad.lo.s32 	%r39, %r55, %r25, %r1;
	mul.wide.s32 	%rd24, %r39, 8;
	add.s64 	%rd25, %rd1, %rd24;
	ld.global.f64 	%fd33, [%rd25];
	fma.rn.f64 	%fd34, %fd32, %fd33, %fd52;
	st.global.f64 	[%rd3], %fd34;
	ld.global.f64 	%fd35, [%rd23+8];
	mul.wide.s32 	%rd26, %r25, 8;
	add.s64 	%rd27, %rd25, %rd26;
	ld.global.f64 	%fd36, [%rd27];
	fma.rn.f64 	%fd37, %fd35, %fd36, %fd34;
	st.global.f64 	[%rd3], %fd37;
	ld.global.f64 	%fd38, [%rd23+16];
	add.s64 	%rd28, %rd27, %rd26;
	ld.global.f64 	%fd39, [%rd28];
	fma.rn.f64 	%fd40, %fd38, %fd39, %fd37;
	st.global.f64 	[%rd3], %fd40;
	ld.global.f64 	%fd41, [%rd23+24];
	add.s64 	%rd29, %rd28, %rd26;
	ld.global.f64 	%fd42, [%rd29];
	fma.rn.f64 	%fd52, %fd41, %fd42, %fd40;
	st.global.f64 	[%rd3], %fd52;
	add.s32 	%r55, %r55, 4;
$L__BB5_7:
	setp.eq.s32 	%p6, %r15, 0;
	@%p6 bra 	$L__BB5_12;
	setp.eq.s32 	%p7, %r15, 1;
	@%p7 bra 	$L__BB5_10;
	add.s32 	%r41, %r55, %r2;
	mul.wide.s32 	%rd30, %r41, 8;
	add.s64 	%rd31, %rd2, %rd30;
	ld.global.f64 	%fd43, [%rd31];
	mad.lo.s32 	%r42, %r55, %r25, %r1;
	mul.wide.s32 	%rd32, %r42, 8;
	add.s64 	%rd33, %rd1, %rd32;
	ld.global.f64 	%fd44, [%rd33];
	fma.rn.f64 	%fd45, %fd43, %fd44, %fd52;
	st.global.f64 	[%rd3], %fd45;
	ld.global.f64 	%fd46, [%rd31+8];
	mul.wide.s32 	%rd34, %r25, 8;
	add.s64 	%rd35, %rd33, %rd34;
	ld.global.f64 	%fd47, [%rd35];
	fma.rn.f64 	%fd52, %fd46, %fd47, %fd45;
	st.global.f64 	[%rd3], %fd52;
	add.s32 	%r55, %r55, 2;
$L__BB5_10:
	and.b32  	%r43, %r24, 1;
	setp.eq.b32 	%p8, %r43, 1;
	not.pred 	%p9, %p8;
	@%p9 bra 	$L__BB5_12;
	add.s32 	%r44, %r55, %r2;
	mul.wide.s32 	%rd36, %r44, 8;
	add.s64 	%rd37, %rd2, %rd36;
	ld.global.f64 	%fd48, [%rd37];
	mad.lo.s32 	%r45, %r55, %r25, %r1;
	mul.wide.s32 	%rd38, %r45, 8;
	add.s64 	%rd39, %rd1, %rd38;
	ld.global.f64 	%fd49, [%rd39];
	fma.rn.f64 	%fd50, %fd48, %fd49, %fd52;
	st.global.f64 	[%rd3], %fd50;
	add.s32 	%r55, %r55, 1;
$L__BB5_12:
	st.shared.u32 	[_ZZ12mmult_kerneliiiPKdS0_PdE1l], %r55;
$L__BB5_13:
	ret;

}


// ===== COMPILED SASS (sm_100) =====

	.target	sm_100

	.elftype	@"ET_EXEC"


//--------------------- .note.nv.tkinfo           --------------------------
	.section	.note.nv.tkinfo,"",@"SHT_NOTE"
	.sectionflags	@"SHF_NOTE_NV_TKINFO"
	.tkinfo
        /*0018*/ 	.word	0x00000002
        /*0030*/ 	.string	""
        /*0030*/ 	.string	"ptxas"
        /*0030*/ 	.string	"Cuda compilation tools, release 13.0, V13.0.88"
        /*0030*/ 	.string	"Build cuda_13.0.r13.0/compiler.36424714_0"
        /*0030*/ 	.string	"-arch sm_100 -m 64 "



//--------------------- .note.nv.cuinfo           --------------------------
	.section	.note.nv.cuinfo,"",@"SHT_NOTE"
	.sectionflags	@"SHF_NOTE_NV_CUINFO"
        /*0018*/ 	.short	0x0002
        /*001a*/ 	.short	0x0064
        /*001c*/ 	.short	0x0082
	.zero		2


//--------------------- .nv.info                  --------------------------
	.section	.nv.info,"",@"SHT_CUDA_INFO"
	.align	4


	//----- nvinfo : EIATTR_REGCOUNT
	.align		4
        /*0000*/ 	.byte	0x04, 0x2f
        /*0002*/ 	.short	(.L_1 - .L_0)
	.align		4
.L_0:
        /*0004*/ 	.word	index@(_Z3addiPfS_)
        /*0008*/ 	.word	0x00000012


	//----- nvinfo : EIATTR_FRAME_SIZE
	.align		4
.L_1:
        /*000c*/ 	.byte	0x04, 0x11
        /*000e*/ 	.short	(.L_3 - .L_2)
	.align		4
.L_2:
        /*0010*/ 	.word	index@(_Z3addiPfS_)
        /*0014*/ 	.word	0x00000000


	//----- nvinfo : EIATTR_REGCOUNT
	.align		4
.L_3:
        /*0018*/ 	.byte	0x04, 0x2f
        /*001a*/ 	.short	(.L_5 - .L_4)
	.align		4
.L_4:
        /*001c*/ 	.word	index@(_Z6fill1DiPdd)
        /*0020*/ 	.word	0x0000000d


	//----- nvinfo : EIATTR_FRAME_SIZE
	.align		4
.L_5:
        /*0024*/ 	.byte	0x04, 0x11
        /*0026*/ 	.short	(.L_7 - .L_6)
	.align		4
.L_6:
        /*0028*/ 	.word	index@(_Z6fill1DiPdd)
        /*002c*/ 	.word	0x00000000


	//----- nvinfo : EIATTR_REGCOUNT
	.align		4
.L_7:
        /*0030*/ 	.byte	0x04, 0x2f
        /*0032*/ 	.short	(.L_9 - .L_8)
	.align		4
.L_8:
        /*0034*/ 	.word	index@(_Z6fill2DPdmii)
        /*0038*/ 	.word	0x00000004


	//----- nvinfo : EIATTR_FRAME_SIZE
	.align		4
.L_9:
        /*003c*/ 	.byte	0x04, 0x11
        /*003e*/ 	.short	(.L_11 - .L_10)
	.align		4
.L_10:
        /*0040*/ 	.word	index@(_Z6fill2DPdmii)
        /*0044*/ 	.word	0x00000000


	//----- nvinfo : EIATTR_REGCOUNT
	.align		4
.L_11:
        /*0048*/ 	.byte	0x04, 0x2f
        /*004a*/ 	.short	(.L_13 - .L_12)
	.align		4
.L_12:
        /*004c*/ 	.word	index@(_Z6fill3D14cudaPitchedPtriii)
        /*0050*/ 	.word	0x00000004


	//----- nvinfo : EIATTR_FRAME_SIZE
	.align		4
.L_13:
        /*0054*/ 	.byte	0x04, 0x11
        /*0056*/ 	.short	(.L_15 - .L_14)
	.align		4
.L_14:
        /*0058*/ 	.word	index@(_Z6fill3D14cudaPitchedPtriii)
        /*005c*/ 	.word	0x00000000


	//----- nvinfo : EIATTR_REGCOUNT
	.align		4
.L_15:
        /*0060*/ 	.byte	0x04, 0x2f
        /*0062*/ 	.short	(.L_17 - .L_16)
	.align		4
.L_16:
        /*0064*/ 	.word	index@(_Z10fill3Dto2D14cudaPitchedPtriiiPdd)
        /*0068*/ 	.word	0x00000020


	//----- nvinfo : EIATTR_FRAME_SIZE
	.align		4
.L_17:
        /*006c*/ 	.byte	0x04, 0x11
        /*006e*/ 	.short	(.L_19 - .L_18)
	.align		4
.L_18:
        /*0070*/ 	.word	index@(_Z10fill3Dto2D14cudaPitchedPtriiiPdd)
        /*0074*/ 	.word	0x00000000


	//----- nvinfo : EIATTR_REGCOUNT
	.align		4
.L_19:
        /*0078*/ 	.byte	0x04, 0x2f
        /*007a*/ 	.short	(.L_21 - .L_20)
	.align		4
.L_20:
        /*007c*/ 	.word	index@(_Z12mmult_kerneliiiPKdS0_Pd)
        /*0080*/ 	.word	0x0000001e


	//----- nvinfo : EIATTR_FRAME_SIZE
	.align		4
.L_21:
        /*0084*/ 	.byte	0x04, 0x11
        /*0086*/ 	.short	(.L_23 - .L_22)
	.align		4
.L_22:
        /*0088*/ 	.word	index@(_Z12mmult_kerneliiiPKdS0_Pd)
        /*008c*/ 	.word	0x00000000


	//----- nvinfo : EIATTR_MIN_STACK_SIZE
	.align		4
.L_23:
        /*0090*/ 	.byte	0x04, 0x12
        /*0092*/ 	.short	(.L_25 - .L_24)
	.align		4
.L_24:
        /*0094*/ 	.word	index@(_Z12mmult_kerneliiiPKdS0_Pd)
        /*0098*/ 	.word	0x00000000


	//----- nvinfo : EIATTR_MIN_STACK_SIZE
	.align		4
.L_25:
        /*009c*/ 	.byte	0x04, 0x12
        /*009e*/ 	.short	(.L_27 - .L_26)
	.align		4
.L_26:
        /*00a0*/ 	.word	index@(_Z10fill3Dto2D14cudaPitchedPtriiiPdd)
        /*00a4*/ 	.word	0x00000000


	//----- nvinfo : EIATTR_MIN_STACK_SIZE
	.align		4
.L_27:
        /*00a8*/ 	.byte	0x04, 0x12
        /*00aa*/ 	.short	(.L_29 - .L_28)
	.align		4
.L_28:
        /*00ac*/ 	.word	index@(_Z6fill3D14cudaPitchedPtriii)
        /*00b0*/ 	.word	0x00000000


	//----- nvinfo : EIATTR_MIN_STACK_SIZE
	.align		4
.L_29:
        /*00b4*/ 	.byte	0x04, 0x12
        /*00b6*/ 	.short	(.L_31 - .L_30)
	.align		4
.L_30:
        /*00b8*/ 	.word	index@(_Z6fill2DPdmii)
        /*00bc*/ 	.word	0x00000000


	//----- nvinfo : EIATTR_MIN_STACK_SIZE
	.align		4
.L_31:
        /*00c0*/ 	.byte	0x04, 0x12
        /*00c2*/ 	.short	(.L_33 - .L_32)
	.align		4
.L_32:
        /*00c4*/ 	.word	index@(_Z6fill1DiPdd)
        /*00c8*/ 	.word	0x00000000


	//----- nvinfo : EIATTR_MIN_STACK_SIZE
	.align		4
.L_33:
        /*00cc*/ 	.byte	0x04, 0x12
        /*00ce*/ 	.short	(.L_35 - .L_34)
	.align		4
.L_34:
        /*00d0*/ 	.word	index@(_Z3addiPfS_)
        /*00d4*/ 	.word	0x00000000
.L_35:


//--------------------- .nv.compat                --------------------------
	.section	.nv.compat,"",@"SHT_CUDA_COMPAT_INFO"
	.align	4
        /*0000*/ 	.byte	0x02, 0x09, 0x00, 0x00, 0x02, 0x02, 0x01, 0x00, 0x02, 0x05, 0x05, 0x00, 0x03, 0x07, 0x01, 0x01
        /*0010*/ 	.byte	0x02, 0x03, 0x00, 0x00, 0x02, 0x06, 0x01, 0x00, 0x04, 0x0b, 0x08, 0x00, 0x01, 0x00, 0x00, 0x00
        /*0020*/ 	.byte	0x00, 0x00, 0x00, 0x00


//--------------------- .nv.info._Z12mmult_kerneliiiPKdS0_Pd --------------------------
	.section	.nv.info._Z12mmult_kerneliiiPKdS0_Pd,"",@"SHT_CUDA_INFO"
	.sectionflags	@""
	.align	4


	//----- nvinfo : EIATTR_CUDA_API_VERSION
	.align		4
        /*0000*/ 	.byte	0x04, 0x37
        /*0002*/ 	.short	(.L_37 - .L_36)
.L_36:
        /*0004*/ 	.word	0x00000082


	//----- nvinfo : EIATTR_KPARAM_INFO
	.align		4
.L_37:
        /*0008*/ 	.byte	0x04, 0x17
        /*000a*/ 	.short	(.L_39 - .L_38)
.L_38:
        /*000c*/ 	.word	0x00000000
        /*0010*/ 	.short	0x0005
        /*0012*/ 	.short	0x0020
        /*0014*/ 	.byte	0x00, 0xf5, 0x21, 0x00


	//----- nvinfo : EIATTR_KPARAM_INFO
	.align		4
.L_39:
        /*0018*/ 	.byte	0x04, 0x17
        /*001a*/ 	.short	(.L_41 - .L_40)
.L_40:
        /*001c*/ 	.word	0x00000000
        /*0020*/ 	.short	0x0004
        /*0022*/ 	.short	0x0018
        /*0024*/ 	.byte	0x00, 0xf5, 0x21, 0x00


	//----- nvinfo : EIATTR_KPARAM_INFO
	.align		4
.L_41:
        /*0028*/ 	.byte	0x04, 0x17
        /*002a*/ 	.short	(.L_43 - .L_42)
.L_42:
        /*002c*/ 	.word	0x00000000
        /*0030*/ 	.short	0x0003
        /*0032*/ 	.short	0x0010
        /*0034*/ 	.byte	0x00, 0xf5, 0x21, 0x00


	//----- nvinfo : EIATTR_KPARAM_INFO
	.align		4
.L_43:
        /*0038*/ 	.byte	0x04, 0x17
        /*003a*/ 	.short	(.L_45 - .L_44)
.L_44:
        /*003c*/ 	.word	0x00000000
        /*0040*/ 	.short	0x0002
        /*0042*/ 	.short	0x0008
        /*0044*/ 	.byte	0x00, 0xf0, 0x11, 0x00


	//----- nvinfo : EIATTR_KPARAM_INFO
	.align		4
.L_45:
        /*0048*/ 	.byte	0x04, 0x17
        /*004a*/ 	.short	(.L_47 - .L_46)
.L_46:
        /*004c*/ 	.word	0x00000000
        /*0050*/ 	.short	0x0001
        /*0052*/ 	.short	0x0004
        /*0054*/ 	.byte	0x00, 0xf0, 0x11, 0x00


	//----- nvinfo : EIATTR_KPARAM_INFO
	.align		4
.L_47:
        /*0058*/ 	.byte	0x04, 0x17
        /*005a*/ 	.short	(.L_49 - .L_48)
.L_48:
        /*005c*/ 	.word	0x00000000
        /*0060*/ 	.short	0x0000
        /*0062*/ 	.short	0x0000
        /*0064*/ 	.byte	0x00, 0xf0, 0x11, 0x00


	//----- nvinfo : EIATTR_SPARSE_MMA_MASK
	.align		4
.L_49:
        /*0068*/ 	.byte	0x03, 0x50
        /*006a*/ 	.short	0x0000


	//----- nvinfo : EIATTR_MAXREG_COUNT
	.align		4
        /*006c*/ 	.byte	0x03, 0x1b
        /*006e*/ 	.short	0x00ff


	//----- nvinfo : EIATTR_MERCURY_ISA_VERSION
	.align		4
        /*0070*/ 	.byte	0x03, 0x5f
        /*0072*/ 	.short	0x0101


	//----- nvinfo : EIATTR_VRC_CTA_INIT_COUNT
	.align		4
        /*0074*/ 	.byte	0x02, 0x4a
	.zero		1
	.zero		1


	//----- nvinfo : EIATTR_EXIT_INSTR_OFFSETS
	.align		4
        /*0078*/ 	.byte	0x04, 0x1c
        /*007a*/ 	.short	(.L_51 - .L_50)


	//   ....[0]....
.L_50:
        /*007c*/ 	.word	0x00000090


	//   ....[1]....
        /*0080*/ 	.word	0x00000930


	//----- nvinfo : EIATTR_CBANK_PARAM_SIZE
	.align		4
.L_51:
        /*0084*/ 	.byte	0x03, 0x19
        /*0086*/ 	.short	0x0028


	//----- nvinfo : EIATTR_PARAM_CBANK
	.align		4
        /*0088*/ 	.byte	0x04, 0x0a
        /*008a*/ 	.short	(.L_53 - .L_52)
	.align		4
.L_52:
        /*008c*/ 	.word	index@(.nv.constant0._Z12mmult_kerneliiiPKdS0_Pd)
        /*0090*/ 	.short	0x0380
        /*0092*/ 	.short	0x0028


	//----- nvinfo : EIATTR_SW_WAR
	.align		4
.L_53:
        /*0094*/ 	.byte	0x04, 0x36
        /*0096*/ 	.short	(.L_55 - .L_54)
.L_54:
        /*0098*/ 	.word	0x00000008
.L_55:


//--------------------- .nv.info._Z10fill3Dto2D14cudaPitchedPtriiiPdd --------------------------
	.section	.nv.info._Z10fill3Dto2D14cudaPitchedPtriiiPdd,"",@"SHT_CUDA_INFO"
	.sectionflags	@""
	.align	4


	//----- nvinfo : EIATTR_CUDA_API_VERSION
	.align		4
        /*0000*/ 	.byte	0x04, 0x37
        /*0002*/ 	.short	(.L_57 - .L_56)
.L_56:
        /*0004*/ 	.word	0x00000082


	//----- nvinfo : EIATTR_KPARAM_INFO
	.align		4
.L_57:
        /*0008*/ 	.byte	0x04, 0x17
        /*000a*/ 	.short	(.L_59 - .L_58)
.L_58:
        /*000c*/ 	.word	0x00000000
        /*0010*/ 	.short	0x0005
        /*0012*/ 	.short	0x0038
        /*0014*/ 	.byte	0x00, 0xf0, 0x21, 0x00


	//----- nvinfo : EIATTR_KPARAM_INFO
	.align		4
.L_59:
        /*0018*/ 	.byte	0x04, 0x17
        /*001a*/ 	.short	(.L_61 - .L_60)
.L_60:
        /*001c*/ 	.word	0x00000000
        /*0020*/ 	.short	0x0004
        /*0022*/ 	.short	0x0030
        /*0024*/ 	.byte	0x00, 0xf5, 0x21, 0x00


	//----- nvinfo : EIATTR_KPARAM_INFO
	.align		4
.L_61:
        /*0028*/ 	.byte	0x04, 0x17
        /*002a*/ 	.short	(.L_63 - .L_62)
.L_62:
        /*002c*/ 	.word	0x00000000
        /*0030*/ 	.short	0x0003
        /*0032*/ 	.short	0x0028
        /*0034*/ 	.byte	0x00, 0xf0, 0x11, 0x00


	//----- nvinfo : EIATTR_KPARAM_INFO
	.align		4
.L_63:
        /*0038*/ 	.byte	0x04, 0x17
        /*003a*/ 	.short	(.L_65 - .L_64)
.L_64:
        /*003c*/ 	.word	0x00000000
        /*0040*/ 	.short	0x0002
        /*0042*/ 	.short	0x0024
        /*0044*/ 	.byte	0x00, 0xf0, 0x11, 0x00


	//----- nvinfo : EIATTR_KPARAM_INFO
	.align		4
.L_65:
        /*0048*/ 	.byte	0x04, 0x17
        /*004a*/ 	.short	(.L_67 - .L_66)
.L_66:
        /*004c*/ 	.word	0x00000000
        /*0050*/ 	.short	0x0001
        /*0052*/ 	.short	0x0020
        /*0054*/ 	.byte	0x00, 0xf0, 0x11, 0x00


	//----- nvinfo : EIATTR_KPARAM_INFO
	.align		4
.L_67:
        /*0058*/ 	.byte	0x04, 0x17
        /*005a*/ 	.short	(.L_69 - .L_68)
.L_68:
        /*005c*/ 	.word	0x00000000
        /*0060*/ 	.short	0x0000
        /*0062*/ 	.short	0x0000
        /*0064*/ 	.byte	0x00, 0xf0, 0x81, 0x00


	//----- nvinfo : EIATTR_SPARSE_MMA_MASK
	.align		4
.L_69:
        /*0068*/ 	.byte	0x03, 0x50
        /*006a*/ 	.short	0x0000


	//----- nvinfo : EIATTR_MAXREG_COUNT
	.align		4
        /*006c*/ 	.byte	0x03, 0x1b
        /*006e*/ 	.short	0x00ff


	//----- nvinfo : EIATTR_MERCURY_ISA_VERSION
	.align		4
        /*0070*/ 	.byte	0x03, 0x5f
        /*0072*/ 	.short	0x0101


	//----- nvinfo : EIATTR_VRC_CTA_INIT_COUNT
	.align		4
        /*0074*/ 	.byte	0x02, 0x4a
	.zero		1
	.zero		1


	//----- nvinfo : EIATTR_EXIT_INSTR_OFFSETS
	.align		4
        /*0078*/ 	.byte	0x04, 0x1c
        /*007a*/ 	.short	(.L_71 - .L_70)


	//   ....[0]....
.L_70:
        /*007c*/ 	.word	0x00000050


	//   ....[1]....
        /*0080*/ 	.word	0x00000bd0


	//----- nvinfo : EIATTR_CBANK_PARAM_SIZE
	.align		4
.L_71:
        /*0084*/ 	.byte	0x03, 0x19
        /*0086*/ 	.short	0x0040


	//----- nvinfo : EIATTR_PARAM_CBANK
	.align		4
        /*0088*/ 	.byte	0x04, 0x0a
        /*008a*/ 	.short	(.L_73 - .L_72)
	.align		4
.L_72:
        /*008c*/ 	.word	index@(.nv.constant0._Z10fill3Dto2D14cudaPitchedPtriiiPdd)
        /*0090*/ 	.short	0x0380
        /*0092*/ 	.short	0x0040


	//----- nvinfo : EIATTR_SW_WAR
	.align		4
.L_73:
        /*0094*/ 	.byte	0x04, 0x36
        /*0096*/ 	.short	(.L_75 - .L_74)
.L_74:
        /*0098*/ 	.word	0x00000008
.L_75:


//--------------------- .nv.info._Z6fill3D14cudaPitchedPtriii --------------------------
	.section	.nv.info._Z6fill3D14cudaPitchedPtriii,"",@"SHT_CUDA_INFO"
	.sectionflags	@""
	.align	4


	//----- nvinfo : EIATTR_CUDA_API_VERSION
	.align		4
        /*0000*/ 	.byte	0x04, 0x37
        /*0002*/ 	.short	(.L_77 - .L_76)
.L_76:
        /*0004*/ 	.word	0x00000082


	//----- nvinfo : EIATTR_KPARAM_INFO
	.align		4
.L_77:
        /*0008*/ 	.byte	0x04, 0x17
        /*000a*/ 	.short	(.L_79 - .L_78)
.L_78:
        /*000c*/ 	.word	0x00000000
        /*0010*/ 	.short	0x0003
        /*0012*/ 	.short	0x0028
        /*0014*/ 	.byte	0x00, 0xf0, 0x11, 0x00


	//----- nvinfo : EIATTR_KPARAM_INFO
	.align		4
.L_79:
        /*0018*/ 	.byte	0x04, 0x17
        /*001a*/ 	.short	(.L_81 - .L_80)
.L_80:
        /*001c*/ 	.word	0x00000000
        /*0020*/ 	.short	0x0002
        /*0022*/ 	.short	0x0024
        /*0024*/ 	.byte	0x00, 0xf0, 0x11, 0x00


	//----- nvinfo : EIATTR_KPARAM_INFO
	.align		4
.L_81:
        /*0028*/ 	.byte	0x04, 0x17
        /*002a*/ 	.short	(.L_83 - .L_82)
.L_82:
        /*002c*/ 	.word	0x00000000
        /*0030*/ 	.short	0x0001
        /*0032*/ 	.short	0x0020
        /*0034*/ 	.byte	0x00, 0xf0, 0x11, 0x00


	//----- nvinfo : EIATTR_KPARAM_INFO
	.align		4
.L_83:
        /*0038*/ 	.byte	0x04, 0x17
        /*003a*/ 	.short	(.L_85 - .L_84)
.L_84:
        /*003c*/ 	.word	0x00000000
        /*0040*/ 	.short	0x0000
        /*0042*/ 	.short	0x0000
        /*0044*/ 	.byte	0x00, 0xf0, 0x81, 0x00


	//----- nvinfo : EIATTR_SPARSE_MMA_MASK
	.align		4
.L_85:
        /*0048*/ 	.byte	0x03, 0x50
        /*004a*/ 	.short	0x0000


	//----- nvinfo : EIATTR_MAXREG_COUNT
	.align		4
        /*004c*/ 	.byte	0x03, 0x1b
        /*004e*/ 	.short	0x00ff


	//----- nvinfo : EIATTR_MERCURY_ISA_VERSION
	.align		4
        /*0050*/ 	.byte	0x03, 0x5f
        /*0052*/ 	.short	0x0101


	//----- nvinfo : EIATTR_VRC_CTA_INIT_COUNT
	.align		4
        /*0054*/ 	.byte	0x02, 0x4a
	.zero		1
	.zero		1


	//----- nvinfo : EIATTR_EXIT_INSTR_OFFSETS
	.align		4
        /*0058*/ 	.byte	0x04, 0x1c
        /*005a*/ 	.short	(.L_87 - .L_86)


	//   ....[0]....
.L_86:
        /*005c*/ 	.word	0x00000010


	//----- nvinfo : EIATTR_CBANK_PARAM_SIZE
	.align		4
.L_87:
        /*0060*/ 	.byte	0x03, 0x19
        /*0062*/ 	.short	0x002c


	//----- nvinfo : EIATTR_PARAM_CBANK
	.align		4
        /*0064*/ 	.byte	0x04, 0x0a
        /*0066*/ 	.short	(.L_89 - .L_88)
	.align		4
.L_88:
        /*0068*/ 	.word	index@(.nv.constant0._Z6fill3D14cudaPitchedPtriii)
        /*006c*/ 	.short	0x0380
        /*006e*/ 	.short	0x002c


	//----- nvinfo : EIATTR_SW_WAR
	.align		4
.L_89:
        /*0070*/ 	.byte	0x04, 0x36
        /*0072*/ 	.short	(.L_91 - .L_90)
.L_90:
        /*0074*/ 	.word	0x00000008
.L_91:


//--------------------- .nv.info._Z6fill2DPdmii   --------------------------
	.section	.nv.info._Z6fill2DPdmii,"",@"SHT_CUDA_INFO"
	.sectionflags	@""
	.align	4


	//----- nvinfo : EIATTR_CUDA_API_VERSION
	.align		4
        /*0000*/ 	.byte	0x04, 0x37
        /*0002*/ 	.short	(.L_93 - .L_92)
.L_92:
        /*0004*/ 	.word	0x00000082


	//----- nvinfo : EIATTR_KPARAM_INFO
	.align		4
.L_93:
        /*0008*/ 	.byte	0x04, 0x17
        /*000a*/ 	.short	(.L_95 - .L_94)
.L_94:
        /*000c*/ 	.word	0x00000000
        /*0010*/ 	.short	0x0003
        /*0012*/ 	.short	0x0014
        /*0014*/ 	.byte	0x00, 0xf0, 0x11, 0x00


	//----- nvinfo : EIATTR_KPARAM_INFO
	.align		4
.L_95:
        /*0018*/ 	.byte	0x04, 0x17
        /*001a*/ 	.short	(.L_97 - .L_96)
.L_96:
        /*001c*/ 	.word	0x00000000
        /*0020*/ 	.short	0x0002
        /*0022*/ 	.short	0x0010
        /*0024*/ 	.byte	0x00, 0xf0, 0x11, 0x00


	//----- nvinfo : EIATTR_KPARAM_INFO
	.align		4
.L_97:
        /*0028*/ 	.byte	0x04, 0x17
        /*002a*/ 	.short	(.L_99 - .L_98)
.L_98:
        /*002c*/ 	.word	0x00000000
        /*0030*/ 	.short	0x0001
        /*0032*/ 	.short	0x0008
        /*0034*/ 	.byte	0x00, 0xf0, 0x21, 0x00


	//----- nvinfo : EIATTR_KPARAM_INFO
	.align		4
.L_99:
        /*0038*/ 	.byte	0x04, 0x17
        /*003a*/ 	.short	(.L_101 - .L_100)
.L_100:
        /*003c*/ 	.word	0x00000000
        /*0040*/ 	.short	0x0000
        /*0042*/ 	.short	0x0000
        /*0044*/ 	.byte	0x00, 0xf5, 0x21, 0x00


	//----- nvinfo : EIATTR_SPARSE_MMA_MASK
	.align		4
.L_101:
        /*0048*/ 	.byte	0x03, 0x50
        /*004a*/ 	.short	0x0000


	//----- nvinfo : EIATTR_MAXREG_COUNT
	.align		4
        /*004c*/ 	.byte	0x03, 0x1b
        /*004e*/ 	.short	0x00ff


	//----- nvinfo : EIATTR_MERCURY_ISA_VERSION
	.align		4
        /*0050*/ 	.byte	0x03, 0x5f
        /*0052*/ 	.short	0x0101


	//----- nvinfo : EIATTR_VRC_CTA_INIT_COUNT
	.align		4
        /*0054*/ 	.byte	0x02, 0x4a
	.zero		1
	.zero		1


	//----- nvinfo : EIATTR_EXIT_INSTR_OFFSETS
	.align		4
        /*0058*/ 	.byte	0x04, 0x1c
        /*005a*/ 	.short	(.L_103 - .L_102)


	//   ....[0]....
.L_102:
        /*005c*/ 	.word	0x00000010


	//----- nvinfo : EIATTR_CBANK_PARAM_SIZE
	.align		4
.L_103:
        /*0060*/ 	.byte	0x03, 0x19
        /*0062*/ 	.short	0x0018


	//----- nvinfo : EIATTR_PARAM_CBANK
	.align		4
        /*0064*/ 	.byte	0x04, 0x0a
        /*0066*/ 	.short	(.L_105 - .L_104)
	.align		4
.L_104:
        /*0068*/ 	.word	index@(.nv.constant0._Z6fill2DPdmii)
        /*006c*/ 	.short	0x0380
        /*006e*/ 	.short	0x0018


	//----- nvinfo : EIATTR_SW_WAR
	.align		4
.L_105:
        /*0070*/ 	.byte	0x04, 0x36
        /*0072*/ 	.short	(.L_107 - .L_106)
.L_106:
        /*0074*/ 	.word	0x00000008
.L_107:


//--------------------- .nv.info._Z6fill1DiPdd    --------------------------
	.section	.nv.info._Z6fill1DiPdd,"",@"SHT_CUDA_INFO"
	.sectionflags	@""
	.align	4


	//----- nvinfo : EIATTR_CUDA_API_VERSION
	.align		4
        /*0000*/ 	.byte	0x04, 0x37
        /*0002*/ 	.short	(.L_109 - .L_108)
.L_108:
        /*0004*/ 	.word	0x00000082


	//----- nvinfo : EIATTR_KPARAM_INFO
	.align		4
.L_109:
        /*0008*/ 	.byte	0x04, 0x17
        /*000a*/ 	.short	(.L_111 - .L_110)
.L_110:
        /*000c*/ 	.word	0x00000000
        /*0010*/ 	.short	0x0002
        /*0012*/ 	.short	0x0010
        /*0014*/ 	.byte	0x00, 0xf0, 0x21, 0x00


	//----- nvinfo : EIATTR_KPARAM_INFO
	.align		4
.L_111:
        /*0018*/ 	.byte	0x04, 0x17
        /*001a*/ 	.short	(.L_113 - .L_112)
.L_112:
        /*001c*/ 	.word	0x00000000
        /*0020*/ 	.short	0x0001
        /*0022*/ 	.short	0x0008
        /*0024*/ 	.byte	0x00, 0xf5, 0x21, 0x00


	//----- nvinfo : EIATTR_KPARAM_INFO
	.align		4
.L_113:
        /*0028*/ 	.byte	0x04, 0x17
        /*002a*/ 	.short	(.L_115 - .L_114)
.L_114:
        /*002c*/ 	.word	0x00000000
        /*0030*/ 	.short	0x0000
        /*0032*/ 	.short	0x0000
        /*0034*/ 	.byte	0x00, 0xf0, 0x11, 0x00


	//----- nvinfo : EIATTR_SPARSE_MMA_MASK
	.align		4
.L_115:
        /*0038*/ 	.byte	0x03, 0x50
        /*003a*/ 	.short	0x0000


	//----- nvinfo : EIATTR_MAXREG_COUNT
	.align		4
        /*003c*/ 	.byte	0x03, 0x1b
        /*003e*/ 	.short	0x00ff


	//----- nvinfo : EIATTR_MERCURY_ISA_VERSION
	.align		4
        /*0040*/ 	.byte	0x03, 0x5f
        /*0042*/ 	.short	0x0101


	//----- nvinfo : EIATTR_VRC_CTA_INIT_COUNT
	.align		4
        /*0044*/ 	.byte	0x02, 0x4a
	.zero		1
	.zero		1


	//----- nvinfo : EIATTR_EXIT_INSTR_OFFSETS
	.align		4
        /*0048*/ 	.byte	0x04, 0x1c
        /*004a*/ 	.short	(.L_117 - .L_116)


	//   ....[0]....
.L_116:
        /*004c*/ 	.word	0x00000030


	//   ....[1]....
        /*0050*/ 	.word	0x00000290


	//   ....[2]....
        /*0054*/ 	.word	0x000003a0


	//   ....[3]....
        /*0058*/ 	.word	0x00000470


	//   ....[4]....
        /*005c*/ 	.word	0x00000520


	//----- nvinfo : EIATTR_CBANK_PARAM_SIZE
	.align		4
.L_117:
        /*0060*/ 	.byte	0x03, 0x19
        /*0062*/ 	.short	0x0018


	//----- nvinfo : EIATTR_PARAM_CBANK
	.align		4
        /*0064*/ 	.byte	0x04, 0x0a
        /*0066*/ 	.short	(.L_119 - .L_118)
	.align		4
.L_118:
        /*0068*/ 	.word	index@(.nv.constant0._Z6fill1DiPdd)
        /*006c*/ 	.short	0x0380
        /*006e*/ 	.short	0x0018


	//----- nvinfo : EIATTR_SW_WAR
	.align		4
.L_119:
        /*0070*/ 	.byte	0x04, 0x36
        /*0072*/ 	.short	(.L_121 - .L_120)
.L_120:
        /*0074*/ 	.word	0x00000008
.L_121:


//--------------------- .nv.info._Z3addiPfS_      --------------------------
	.section	.nv.info._Z3addiPfS_,"",@"SHT_CUDA_INFO"
	.sectionflags	@""
	.align	4


	//----- nvinfo : EIATTR_CUDA_API_VERSION
	.align		4
        /*0000*/ 	.byte	0x04, 0x37
        /*0002*/ 	.short	(.L_123 - .L_122)
.L_122:
        /*0004*/ 	.word	0x00000082


	//----- nvinfo : EIATTR_KPARAM_INFO
	.align		4
.L_123:
        /*0008*/ 	.byte	0x04, 0x17
        /*000a*/ 	.short	(.L_125 - .L_124)
.L_124:
        /*000c*/ 	.word	0x00000000
        /*0010*/ 	.short	0x0002
        /*0012*/ 	.short	0x0010
        /*0014*/ 	.byte	0x00, 0xf5, 0x21, 0x00


	//----- nvinfo : EIATTR_KPARAM_INFO
	.align		4
.L_125:
        /*0018*/ 	.byte	0x04, 0x17
        /*001a*/ 	.short	(.L_127 - .L_126)
.L_126:
        /*001c*/ 	.word	0x00000000
        /*0020*/ 	.short	0x0001
        /*0022*/ 	.short	0x0008
        /*0024*/ 	.byte	0x00, 0xf5, 0x21, 0x00


	//----- nvinfo : EIATTR_KPARAM_INFO
	.align		4
.L_127:
        /*0028*/ 	.byte	0x04, 0x17
        /*002a*/ 	.short	(.L_129 - .L_128)
.L_128:
        /*002c*/ 	.word	0x00000000
        /*0030*/ 	.short	0x0000
        /*0032*/ 	.short	0x0000
        /*0034*/ 	.byte	0x00, 0xf0, 0x11, 0x00


	//----- nvinfo : EIATTR_SPARSE_MMA_MASK
	.align		4
.L_129:
        /*0038*/ 	.byte	0x03, 0x50
        /*003a*/ 	.short	0x0000


	//----- nvinfo : EIATTR_MAXREG_COUNT
	.align		4
        /*003c*/ 	.byte	0x03, 0x1b
        /*003e*/ 	.short	0x00ff


	//----- nvinfo : EIATTR_MERCURY_ISA_VERSION
	.align		4
        /*0040*/ 	.byte	0x03, 0x5f
        /*0042*/ 	.short	0x0101


	//----- nvinfo : EIATTR_VRC_CTA_INIT_COUNT
	.align		4
        /*0044*/ 	.byte	0x02, 0x4a
	.zero		1
	.zero		1


	//----- nvinfo : EIATTR_EXIT_INSTR_OFFSETS
	.align		4
        /*0048*/ 	.byte	0x04, 0x1c
        /*004a*/ 	.short	(.L_131 - .L_130)


	//   ....[0]....
.L_130:
        /*004c*/ 	.word	0x00000030


	//   ....[1]....
        /*0050*/ 	.word	0x00000600


	//   ....[2]....
        /*0054*/ 	.word	0x000008a0


	//   ....[3]....
        /*0058*/ 	.word	0x00000a40


	//   ....[4]....
        /*005c*/ 	.word	0x00000b90


	//----- nvinfo : EIATTR_CBANK_PARAM_SIZE
	.align		4
.L_131:
        /*0060*/ 	.byte	0x03, 0x19
        /*0062*/ 	.short	0x0018


	//----- nvinfo : EIATTR_PARAM_CBANK
	.align		4
        /*0064*/ 	.byte	0x04, 0x0a
        /*0066*/ 	.short	(.L_133 - .L_132)
	.align		4
.L_132:
        /*0068*/ 	.word	index@(.nv.constant0._Z3addiPfS_)
        /*006c*/ 	.short	0x0380
        /*006e*/ 	.short	0x0018


	//----- nvinfo : EIATTR_SW_WAR
	.align		4
.L_133:
        /*0070*/ 	.byte	0x04, 0x36
        /*0072*/ 	.short	(.L_135 - .L_134)
.L_134:
        /*0074*/ 	.word	0x00000008
.L_135:


//--------------------- .nv.callgraph             --------------------------
	.section	.nv.callgraph,"",@"SHT_CUDA_CALLGRAPH"
	.align	4
	.sectionentsize	8
	.align		4
        /*0000*/ 	.word	0x00000000
	.align		4
        /*0004*/ 	.word	0xffffffff
	.align		4
        /*0008*/ 	.word	0x00000000
	.align		4
        /*000c*/ 	.word	0xfffffffe
	.align		4
        /*0010*/ 	.word	0x00000000
	.align		4
        /*0014*/ 	.word	0xfffffffd
	.align		4
        /*0018*/ 	.word	0x00000000
	.align		4
        /*001c*/ 	.word	0xfffffffc


//--------------------- .text._Z12mmult_kerneliiiPKdS0_Pd --------------------------
	.section	.text._Z12mmult_kerneliiiPKdS0_Pd,"ax",@progbits
	.align	128
        .global         _Z12mmult_kerneliiiPKdS0_Pd
        .type           _Z12mmult_kerneliiiPKdS0_Pd,@function
        .size           _Z12mmult_kerneliiiPKdS0_Pd,(.L_x_27 - _Z12mmult_kerneliiiPKdS0_Pd)
        .other          _Z12mmult_kerneliiiPKdS0_Pd,@"STO_CUDA_ENTRY STV_DEFAULT"
_Z12mmult_kerneliiiPKdS0_Pd:
.text._Z12mmult_kerneliiiPKdS0_Pd:
[----:B------:R-:W-:Y:S08]  /*0000*/  LDC R1, c[0x0][0x37c] ;  /* 0x0000df00ff017b82 */ /* 0x000ff00000000800 */
[----:B------:R-:W0:Y:S01]  /*0010*/  LDC R0, c[0x0][0x384] ;  /* 0x0000e100ff007b82 */ /* 0x000e220000000800 */
[----:B------:R-:W1:Y:S01]  /*0020*/  S2R R4, SR_TID.Y ;  /* 0x0000000000047919 */ /* 0x000e620000002200 */
[----:B------:R-:W-:-:S06]  /*0030*/  UMOV UR4, 0x400 ;  /* 0x0000040000047882 */ /* 0x000fcc0000000000 */
[----:B------:R-:W2:Y:S01]  /*0040*/  S2UR UR5, SR_CgaCtaId ;  /* 0x00000000000579c3 */ /* 0x000ea20000008800 */
[----:B0-----:R-:W-:Y:S01]  /*0050*/  ISETP.GE.AND P0, PT, R0, 0x1, PT ;  /* 0x000000010000780c */ /* 0x001fe20003f06270 */
[----:B--2---:R-:W-:-:S06]  /*0060*/  ULEA UR4, UR5, UR4, 0x18 ;  /* 0x0000000405047291 */ /* 0x004fcc000f8ec0ff */
[----:B------:R-:W0:Y:S03]  /*0070*/  S2UR UR5, SR_CTAID.Y ;  /* 0x00000000000579c3 */ /* 0x000e260000002600 */
[----:B------:R-:W-:Y:S03]  /*0080*/  STS [UR4], RZ ;  /* 0x000000ffff007988 */ /* 0x000fe60008000804 */
[----:B01----:R-:W-:Y:S05]  /*0090*/  @!P0 EXIT ;  /* 0x000000000000894d */ /* 0x003fea0003800000 */
[----:B------:R-:W0:Y:S01]  /*00a0*/  S2R R7, SR_TID.X ;  /* 0x0000000000077919 */ /* 0x000e220000002100 */
[----:B------:R-:W1:Y:S01]  /*00b0*/  LDC R3, c[0x0][0x364] ;  /* 0x0000d900ff037b82 */ /* 0x000e620000000800 */
[----:B------:R-:W0:Y:S01]  /*00c0*/  LDCU UR6, c[0x0][0x360] ;  /* 0x00006c00ff0677ac */ /* 0x000e220008000800 */
[----:B------:R-:W0:Y:S01]  /*00d0*/  S2R R6, SR_CTAID.X ;  /* 0x0000000000067919 */ /* 0x000e220000002500 */
[----:B------:R-:W2:Y:S05]  /*00e0*/  LDCU.64 UR8, c[0x0][0x358] ;  /* 0x00006b00ff0877ac */ /* 0x000eaa0008000a00 */
[----:B------:R-:W3:Y:S08]  /*00f0*/  LDC R2, c[0x0][0x388] ;  /* 0x0000e200ff027b82 */ /* 0x000ef00000000800 */
[----:B------:R-:W4:Y:S01]  /*0100*/  LDC.64 R10, c[0x0][0x3a0] ;  /* 0x0000e800ff0a7b82 */ /* 0x000f220000000a00 */
[----:B------:R-:W-:Y:S01]  /*0110*/  ISETP.GE.U32.AND P1, PT, R0, 0x8, PT ;  /* 0x000000080000780c */ /* 0x000fe20003f26070 */
[----:B-1----:R-:W-:-:S02]  /*0120*/  IMAD R3, R3, UR5, R4 ;  /* 0x0000000503037c24 */ /* 0x002fc4000f8e0204 */
[----:B0-----:R-:W-:-:S04]  /*0130*/  IMAD R7, R6, UR6, R7 ;  /* 0x0000000606077c24 */ /* 0x001fc8000f8e0207 */
[----:B---3--:R-:W-:-:S04]  /*0140*/  IMAD R5, R7, R2, R3 ;  /* 0x0000000207057224 */ /* 0x008fc800078e0203 */
[----:B----4-:R-:W-:Y:S01]  /*0150*/  IMAD.WIDE R10, R5, 0x8, R10 ;  /* 0x00000008050a7825 */ /* 0x010fe200078e020a */
[----:B------:R-:W-:-:S03]  /*0160*/  LOP3.LUT R5, R0, 0x7, RZ, 0xc0, !PT ;  /* 0x0000000700057812 */ /* 0x000fc600078ec0ff */
[----:B------:R-:W-:Y:S01]  /*0170*/  HFMA2 R6, -RZ, RZ, 0, 0 ;  /* 0x00000000ff067431 */ /* 0x000fe200000001ff */
[----:B--2---:R0:W5:Y:S01]  /*0180*/  LDG.E.64 R16, desc[UR8][R10.64] ;  /* 0x000000080a107981 */ /* 0x004162000c1e1b00 */
[----:B------:R-:W-:Y:S01]  /*0190*/  ISETP.NE.AND P0, PT, R5, RZ, PT ;  /* 0x000000ff0500720c */ /* 0x000fe20003f05270 */
[----:B------:R-:W-:Y:S01]  /*01a0*/  IMAD R7, R7, R0, RZ ;  /* 0x0000000007077224 */ /* 0x000fe200078e02ff */
[----:B------:R-:W-:Y:S11]  /*01b0*/  @!P1 BRA `(.L_x_0) ;  /* 0x0000000000e09947 */ /* 0x000ff60003800000 */
[----:B------:R-:W1:Y:S01]  /*01c0*/  LDCU.64 UR6, c[0x0][0x390] ;  /* 0x00007200ff0677ac */ /* 0x000e620008000a00 */
[----:B------:R-:W-:Y:S02]  /*01d0*/  LOP3.LUT R6, R0, 0x7ffffff8, RZ, 0xc0, !PT ;  /* 0x7ffffff800067812 */ /* 0x000fe400078ec0ff */
[----:B------:R-:W-:Y:S02]  /*01e0*/  MOV R8, R7 ;  /* 0x0000000700087202 */ /* 0x000fe40000000f00 */
[----:B------:R-:W-:Y:S02]  /*01f0*/  MOV R9, R3 ;  /* 0x0000000300097202 */ /* 0x000fe40000000f00 */
[----:B------:R-:W-:Y:S01]  /*0200*/  IADD3 R4, PT, PT, -R6, RZ, RZ ;  /* 0x000000ff06047210 */ /* 0x000fe20007ffe1ff */
[----:B-1----:R-:W-:-:S04]  /*0210*/  UIADD3 UR5, UP0, UPT, UR6, 0x20, URZ ;  /* 0x0000002006057890 */ /* 0x002fc8000ff1e0ff */
[----:B------:R-:W-:-:S12]  /*0220*/  UIADD3.X UR6, UPT, UPT, URZ, UR7, URZ, UP0, !UPT ;  /* 0x00000007ff067290 */ /* 0x000fd800087fe4ff */
.L_x_1:
[----:B------:R-:W1:Y:S01]  /*0230*/  LDC.64 R24, c[0x0][0x398] ;  /* 0x0000e600ff187b82 */ /* 0x000e620000000a00 */
[----:B------:R-:W-:Y:S02]  /*0240*/  MOV R12, UR5 ;  /* 0x00000005000c7c02 */ /* 0x000fe40008000f00 */
[----:B------:R-:W-:-:S03]  /*0250*/  MOV R13, UR6 ;  /* 0x00000006000d7c02 */ /* 0x000fc60008000f00 */
[----:B------:R-:W-:-:S05]  /*0260*/  IMAD.WIDE R12, R8, 0x8, R12 ;  /* 0x00000008080c7825 */ /* 0x000fca00078e020c */
[----:B------:R-:W2:Y:S01]  /*0270*/  LDG.E.64 R14, desc[UR8][R12.64+-0x20] ;  /* 0xffffe0080c0e7981 */ /* 0x000ea2000c1e1b00 */
[----:B-1----:R-:W-:-:S05]  /*0280*/  IMAD.WIDE R24, R9, 0x8, R24 ;  /* 0x0000000809187825 */ /* 0x002fca00078e0218 */
[----:B---3--:R-:W2:Y:S01]  /*0290*/  LDG.E.64 R22, desc[UR8][R24.64] ;  /* 0x0000000818167981 */ /* 0x008ea2000c1e1b00 */
[----:B------:R-:W-:Y:S01]  /*02a0*/  IMAD.WIDE R26, R2, 0x8, R24 ;  /* 0x00000008021a7825 */ /* 0x000fe200078e0218 */
[----:B--2--5:R-:W-:-:S07]  /*02b0*/  DFMA R22, R14, R22, R16 ;  /* 0x000000160e16722b */ /* 0x024fce0000000010 */
[----:B------:R1:W-:Y:S04]  /*02c0*/  STG.E.64 desc[UR8][R10.64], R22 ;  /* 0x000000160a007986 */ /* 0x0003e8000c101b08 */
[----:B------:R-:W2:Y:S04]  /*02d0*/  LDG.E.64 R16, desc[UR8][R12.64+-0x18] ;  /* 0xffffe8080c107981 */ /* 0x000ea8000c1e1b00 */
[----:B------:R-:W2:Y:S01]  /*02e0*/  LDG.E.64 R14, desc[UR8][R26.64] ;  /* 0x000000081a0e7981 */ /* 0x000ea2000c1e1b00 */
[----:B------:R-:W-:Y:S01]  /*02f0*/  IMAD.WIDE R20, R2, 0x8, R26 ;  /* 0x0000000802147825 */ /* 0x000fe200078e021a */
[----:B--2---:R-:W-:-:S07]  /*0300*/  DFMA R16, R16, R14, R22 ;  /* 0x0000000e1010722b */ /* 0x004fce0000000016 */
[----:B------:R2:W-:Y:S04]  /*0310*/  STG.E.64 desc[UR8][R10.64], R16 ;  /* 0x000000100a007986 */ /* 0x0005e8000c101b08 */
[----:B------:R-:W3:Y:S04]  /*0320*/  LDG.E.64 R18, desc[UR8][R12.64+-0x10] ;  /* 0xfffff0080c127981 */ /* 0x000ee8000c1e1b00 */
[----:B------:R-:W3:Y:S01]  /*0330*/  LDG.E.64 R14, desc[UR8][R20.64] ;  /* 0x00000008140e7981 */ /* 0x000ee2000c1e1b00 */
[----:B------:R-:W-:Y:S01]  /*0340*/  IMAD.WIDE R24, R2, 0x8, R20 ;  /* 0x0000000802187825 */ /* 0x000fe200078e0214 */
[----:B---3--:R-:W-:-:S07]  /*0350*/  DFMA R18, R18, R14, R16 ;  /* 0x0000000e1212722b */ /* 0x008fce0000000010 */
[----:B------:R3:W-:Y:S04]  /*0360*/  STG.E.64 desc[UR8][R10.64], R18 ;  /* 0x000000120a007986 */ /* 0x0007e8000c101b08 */
[----:B-1----:R-:W4:Y:S04]  /*0370*/  LDG.E.64 R22, desc[UR8][R12.64+-0x8] ;  /* 0xfffff8080c167981 */ /* 0x002f28000c1e1b00 */
[----:B------:R-:W4:Y:S01]  /*0380*/  LDG.E.64 R14, desc[UR8][R24.64] ;  /* 0x00000008180e7981 */ /* 0x000f22000c1e1b00 */
[----:B------:R-:W-:Y:S01]  /*0390*/  IMAD.WIDE R26, R2, 0x8, R24 ;  /* 0x00000008021a7825 */ /* 0x000fe200078e0218 */
[----:B----4-:R-:W-:-:S07]  /*03a0*/  DFMA R22, R22, R14, R18 ;  /* 0x0000000e1616722b */ /* 0x010fce0000000012 */
[----:B------:R1:W-:Y:S04]  /*03b0*/  STG.E.64 desc[UR8][R10.64], R22 ;  /* 0x000000160a007986 */ /* 0x0003e8000c101b08 */
[----:B--2---:R-:W2:Y:S04]  /*03c0*/  LDG.E.64 R16, desc[UR8][R12.64] ;  /* 0x000000080c107981 */ /* 0x004ea8000c1e1b00 */
[----:B------:R-:W2:Y:S02]  /*03d0*/  LDG.E.64 R14, desc[UR8][R26.64] ;  /* 0x000000081a0e7981 */ /* 0x000ea4000c1e1b00 */
[----:B--2---:R-:W-:Y:S01]  /*03e0*/  DFMA R16, R16, R14, R22 ;  /* 0x0000000e1010722b */ /* 0x004fe20000000016 */
[----:B------:R-:W-:-:S06]  /*03f0*/  IMAD.WIDE R14, R2, 0x8, R26 ;  /* 0x00000008020e7825 */ /* 0x000fcc00078e021a */
[----:B------:R2:W-:Y:S04]  /*0400*/  STG.E.64 desc[UR8][R10.64], R16 ;  /* 0x000000100a007986 */ /* 0x0005e8000c101b08 */
[----:B---3--:R-:W3:Y:S04]  /*0410*/  LDG.E.64 R18, desc[UR8][R12.64+0x8] ;  /* 0x000008080c127981 */ /* 0x008ee8000c1e1b00 */
[----:B------:R-:W3:Y:S02]  /*0420*/  LDG.E.64 R20, desc[UR8][R14.64] ;  /* 0x000000080e147981 */ /* 0x000ee4000c1e1b00 */
[----:B---3--:R-:W-:Y:S01]  /*0430*/  DFMA R18, R18, R20, R16 ;  /* 0x000000141212722b */ /* 0x008fe20000000010 */
[----:B------:R-:W-:-:S06]  /*0440*/  IMAD.WIDE R20, R2, 0x8, R14 ;  /* 0x0000000802147825 */ /* 0x000fcc00078e020e */
[----:B------:R3:W-:Y:S04]  /*0450*/  STG.E.64 desc[UR8][R10.64], R18 ;  /* 0x000000120a007986 */ /* 0x0007e8000c101b08 */
[----:B-1----:R-:W4:Y:S04]  /*0460*/  LDG.E.64 R22, desc[UR8][R12.64+0x10] ;  /* 0x000010080c167981 */ /* 0x002f28000c1e1b00 */
[----:B------:R-:W4:Y:S01]  /*0470*/  LDG.E.64 R24, desc[UR8][R20.64] ;  /* 0x0000000814187981 */ /* 0x000f22000c1e1b00 */
[----:B------:R-:W-:Y:S01]  /*0480*/  IADD3 R4, PT, PT, R4, 0x8, RZ ;  /* 0x0000000804047810 */ /* 0x000fe20007ffe0ff */
[----:B----4-:R-:W-:Y:S01]  /*0490*/  DFMA R22, R22, R24, R18 ;  /* 0x000000181616722b */ /* 0x010fe20000000012 */
[----:B------:R-:W-:-:S06]  /*04a0*/  IMAD.WIDE R24, R2, 0x8, R20 ;  /* 0x0000000802187825 */ /* 0x000fcc00078e0214 */
[----:B------:R3:W-:Y:S04]  /*04b0*/  STG.E.64 desc[UR8][R10.64], R22 ;  /* 0x000000160a007986 */ /* 0x0007e8000c101b08 */
[----:B--2---:R-:W2:Y:S04]  /*04c0*/  LDG.E.64 R16, desc[UR8][R12.64+0x18] ;  /* 0x000018080c107981 */ /* 0x004ea8000c1e1b00 */
[----:B------:R-:W2:Y:S01]  /*04d0*/  LDG.E.64 R24, desc[UR8][R24.64] ;  /* 0x0000000818187981 */ /* 0x000ea2000c1e1b00 */
[----:B------:R-:W-:Y:S02]  /*04e0*/  ISETP.NE.AND P1, PT, R4, RZ, PT ;  /* 0x000000ff0400720c */ /* 0x000fe40003f25270 */
[----:B------:R-:W-:-:S02]  /*04f0*/  LEA R9, R2, R9, 0x3 ;  /* 0x0000000902097211 */ /* 0x000fc400078e18ff */
[----:B------:R-:W-:Y:S01]  /*0500*/  IADD3 R8, PT, PT, R8, 0x8, RZ ;  /* 0x0000000808087810 */ /* 0x000fe20007ffe0ff */
[----:B--2---:R-:W-:-:S07]  /*0510*/  DFMA R16, R16, R24, R22 ;  /* 0x000000181010722b */ /* 0x004fce0000000016 */
[----:B------:R3:W-:Y:S01]  /*0520*/  STG.E.64 desc[UR8][R10.64], R16 ;  /* 0x000000100a007986 */ /* 0x0007e2000c101b08 */
[----:B------:R-:W-:Y:S05]  /*0530*/  @P1 BRA `(.L_x_1) ;  /* 0xfffffffc003c1947 */ /* 0x000fea000383ffff */
.L_x_0:
[----:B------:R-:W-:Y:S05]  /*0540*/  @!P0 BRA `(.L_x_2) ;  /* 0x0000000000f48947 */ /* 0x000fea0003800000 */
[----:B------:R-:W-:Y:S02]  /*0550*/  ISETP.GE.U32.AND P0, PT, R5, 0x4, PT ;  /* 0x000000040500780c */ /* 0x000fe40003f06070 */
[----:B------:R-:W-:-:S04]  /*0560*/  LOP3.LUT R20, R0, 0x3, RZ, 0xc0, !PT ;  /* 0x0000000300147812 */ /* 0x000fc800078ec0ff */
[----:B------:R-:W-:-:S07]  /*0570*/  ISETP.NE.AND P1, PT, R20, RZ, PT ;  /* 0x000000ff1400720c */ /* 0x000fce0003f25270 */
[----:B------:R-:W-:Y:S06]  /*0580*/  @!P0 BRA `(.L_x_3) ;  /* 0x0000000000688947 */ /* 0x000fec0003800000 */
[----:B------:R-:W1:Y:S01]  /*0590*/  LDC.64 R4, c[0x0][0x390] ;  /* 0x0000e400ff047b82 */ /* 0x000e620000000a00 */
[----:B------:R-:W-:Y:S01]  /*05a0*/  IADD3 R9, PT, PT, R7, R6, RZ ;  /* 0x0000000607097210 */ /* 0x000fe20007ffe0ff */
[----:B------:R-:W-:-:S06]  /*05b0*/  IMAD R15, R6, R2, R3 ;  /* 0x00000002060f7224 */ /* 0x000fcc00078e0203 */
[----:B------:R-:W2:Y:S01]  /*05c0*/  LDC.64 R12, c[0x0][0x398] ;  /* 0x0000e600ff0c7b82 */ /* 0x000ea20000000a00 */
[----:B-1----:R-:W-:-:S05]  /*05d0*/  IMAD.WIDE R4, R9, 0x8, R4 ;  /* 0x0000000809047825 */ /* 0x002fca00078e0204 */
[----:B------:R-:W4:Y:S01]  /*05e0*/  LDG.E.64 R8, desc[UR8][R4.64] ;  /* 0x0000000804087981 */ /* 0x000f22000c1e1b00 */
[----:B--2---:R-:W-:-:S05]  /*05f0*/  IMAD.WIDE R12, R15, 0x8, R12 ;  /* 0x000000080f0c7825 */ /* 0x004fca00078e020c */
[----:B------:R-:W4:Y:S02]  /*0600*/  LDG.E.64 R14, desc[UR8][R12.64] ;  /* 0x000000080c0e7981 */ /* 0x000f24000c1e1b00 */
[----:B----45:R-:W-:Y:S01]  /*0610*/  DFMA R8, R8, R14, R16 ;  /* 0x0000000e0808722b */ /* 0x030fe20000000010 */
[----:B---3--:R-:W-:-:S06]  /*0620*/  IMAD.WIDE R16, R2, 0x8, R12 ;  /* 0x0000000802107825 */ /* 0x008fcc00078e020c */
        /* <DEDUP_REMOVED lines=11> */
[----:B-1----:R-:W3:Y:S04]  /*06e0*/  LDG.E.64 R8, desc[UR8][R4.64+0x18] ;  /* 0x0000180804087981 */ /* 0x002ee8000c1e1b00 */
[----:B------:R-:W3:Y:S01]  /*06f0*/  LDG.E.64 R12, desc[UR8][R12.64] ;  /* 0x000000080c0c7981 */ /* 0x000ee2000c1e1b00 */
[----:B------:R-:W-:Y:S01]  /*0700*/  IADD3 R6, PT, PT, R6, 0x4, RZ ;  /* 0x0000000406067810 */ /* 0x000fe20007ffe0ff */
[----:B---3--:R-:W-:-:S07]  /*0710*/  DFMA R16, R8, R12, R18 ;  /* 0x0000000c0810722b */ /* 0x008fce0000000012 */
[----:B------:R2:W-:Y:S04]  /*0720*/  STG.E.64 desc[UR8][R10.64], R16 ;  /* 0x000000100a007986 */ /* 0x0005e8000c101b08 */
.L_x_3:
[----:B------:R-:W-:Y:S05]  /*0730*/  @!P1 BRA `(.L_x_2) ;  /* 0x0000000000789947 */ /* 0x000fea0003800000 */
[----:B------:R-:W1:Y:S01]  /*0740*/  LDC.64 R8, c[0x0][0x390] ;  /* 0x0000e400ff087b82 */ /* 0x000e620000000a00 */
[----:B------:R-:W-:-:S07]  /*0750*/  ISETP.NE.AND P0, PT, R20, 0x1, PT ;  /* 0x000000011400780c */ /* 0x000fce0003f05270 */
[----:B------:R-:W4:Y:S06]  /*0760*/  LDC.64 R4, c[0x0][0x398] ;  /* 0x0000e600ff047b82 */ /* 0x000f2c0000000a00 */
[----:B------:R-:W-:Y:S01]  /*0770*/  @P0 IADD3 R13, PT, PT, R7, R6, RZ ;  /* 0x00000006070d0210 */ /* 0x000fe20007ffe0ff */
[----:B---3--:R-:W-:Y:S01]  /*0780*/  @P0 IMAD R23, R6, R2, R3 ;  /* 0x0000000206170224 */ /* 0x008fe200078e0203 */
[----:B--2---:R-:W2:Y:S03]  /*0790*/  LDC.64 R18, c[0x0][0x390] ;  /* 0x0000e400ff127b82 */ /* 0x004ea60000000a00 */
[----:B-1----:R-:W-:-:S04]  /*07a0*/  @P0 IMAD.WIDE R8, R13, 0x8, R8 ;  /* 0x000000080d080825 */ /* 0x002fc800078e0208 */
[----:B----4-:R-:W-:Y:S02]  /*07b0*/  @P0 IMAD.WIDE R22, R23, 0x8, R4 ;  /* 0x0000000817160825 */ /* 0x010fe400078e0204 */
[----:B------:R-:W3:Y:S04]  /*07c0*/  @P0 LDG.E.64 R4, desc[UR8][R8.64] ;  /* 0x0000000808040981 */ /* 0x000ee8000c1e1b00 */
[----:B------:R-:W3:Y:S01]  /*07d0*/  @P0 LDG.E.64 R12, desc[UR8][R22.64] ;  /* 0x00000008160c0981 */ /* 0x000ee2000c1e1b00 */
[----:B------:R-:W-:Y:S01]  /*07e0*/  @P0 IMAD.WIDE R20, R2, 0x8, R22 ;  /* 0x0000000802140825 */ /* 0x000fe200078e0216 */
[----:B------:R-:W-:-:S04]  /*07f0*/  LOP3.LUT R0, R0, 0x1, RZ, 0xc0, !PT ;  /* 0x0000000100007812 */ /* 0x000fc800078ec0ff */
[----:B------:R-:W-:Y:S01]  /*0800*/  ISETP.NE.U32.AND P1, PT, R0, 0x1, PT ;  /* 0x000000010000780c */ /* 0x000fe20003f25070 */
[----:B---3-5:R-:W-:Y:S01]  /*0810*/  @P0 DFMA R4, R4, R12, R16 ;  /* 0x0000000c0404022b */ /* 0x028fe20000000010 */
[----:B------:R-:W1:Y:S06]  /*0820*/  LDC.64 R12, c[0x0][0x398] ;  /* 0x0000e600ff0c7b82 */ /* 0x000e6c0000000a00 */
[----:B------:R1:W-:Y:S04]  /*0830*/  @P0 STG.E.64 desc[UR8][R10.64], R4 ;  /* 0x000000040a000986 */ /* 0x0003e8000c101b08 */
[----:B------:R-:W3:Y:S04]  /*0840*/  @P0 LDG.E.64 R14, desc[UR8][R8.64+0x8] ;  /* 0x00000808080e0981 */ /* 0x000ee8000c1e1b00 */
[----:B------:R-:W3:Y:S01]  /*0850*/  @P0 LDG.E.64 R20, desc[UR8][R20.64] ;  /* 0x0000000814140981 */ /* 0x000ee2000c1e1b00 */
[----:B------:R-:W-:-:S04]  /*0860*/  @P0 IADD3 R6, PT, PT, R6, 0x2, RZ ;  /* 0x0000000206060810 */ /* 0x000fc80007ffe0ff */
[----:B------:R-:W-:Y:S01]  /*0870*/  @!P1 IADD3 R7, PT, PT, R7, R6, RZ ;  /* 0x0000000607079210 */ /* 0x000fe20007ffe0ff */
[----:B------:R-:W-:-:S04]  /*0880*/  @!P1 IMAD R3, R6, R2, R3 ;  /* 0x0000000206039224 */ /* 0x000fc800078e0203 */
[----:B--2---:R-:W-:Y:S01]  /*0890*/  @!P1 IMAD.WIDE R18, R7, 0x8, R18 ;  /* 0x0000000807129825 */ /* 0x004fe200078e0212 */
[----:B---3--:R-:W-:-:S03]  /*08a0*/  @P0 DFMA R16, R14, R20, R4 ;  /* 0x000000140e10022b */ /* 0x008fc60000000004 */
[----:B-1----:R-:W-:-:S04]  /*08b0*/  @!P1 IMAD.WIDE R4, R3, 0x8, R12 ;  /* 0x0000000803049825 */ /* 0x002fc800078e020c */
[----:B------:R1:W-:Y:S04]  /*08c0*/  @P0 STG.E.64 desc[UR8][R10.64], R16 ;  /* 0x000000100a000986 */ /* 0x0003e8000c101b08 */
[----:B------:R-:W2:Y:S04]  /*08d0*/  @!P1 LDG.E.64 R2, desc[UR8][R18.64] ;  /* 0x0000000812029981 */ /* 0x000ea8000c1e1b00 */
[----:B------:R-:W2:Y:S01]  /*08e0*/  @!P1 LDG.E.64 R4, desc[UR8][R4.64] ;  /* 0x0000000804049981 */ /* 0x000ea2000c1e1b00 */
[----:B------:R-:W-:Y:S01]  /*08f0*/  @!P1 IADD3 R6, PT, PT, R6, 0x1, RZ ;  /* 0x0000000106069810 */ /* 0x000fe20007ffe0ff */
[----:B--2---:R-:W-:-:S07]  /*0900*/  @!P1 DFMA R2, R2, R4, R16 ;  /* 0x000000040202922b */ /* 0x004fce0000000010 */
[----:B------:R1:W-:Y:S04]  /*0910*/  @!P1 STG.E.64 desc[UR8][R10.64], R2 ;  /* 0x000000020a009986 */ /* 0x0003e8000c101b08 */
.L_x_2:
[----:B------:R-:W-:Y:S01]  /*0920*/  STS [UR4], R6 ;  /* 0x00000006ff007988 */ /* 0x000fe20008000804 */
[----:B------:R-:W-:Y:S05]  /*0930*/  EXIT ;  /* 0x000000000000794d */ /* 0x000fea0003800000 */
.L_x_4:
[----:B------:R-:W-:-:S00]  /*0940*/  BRA `(.L_x_4) ;  /* 0xfffffffc00fc7947 */ /* 0x000fc0000383ffff */
[----:B------:R-:W-:-:S00]  /*0950*/  NOP ;  /* 0x0000000000007918 */ /* 0x000fc00000000000 */
        /* <DEDUP_REMOVED lines=10> */
.L_x_27:


//--------------------- .text._Z10fill3Dto2D14cudaPitchedPtriiiPdd --------------------------
	.section	.text._Z10fill3Dto2D14cudaPitchedPtriiiPdd,"ax",@progbits
	.align	128
        .global         _Z10fill3Dto2D14cudaPitchedPtriiiPdd
        .type           _Z10fill3Dto2D14cudaPitchedPtriiiPdd,@function
        .size           _Z10fill3Dto2D14cudaPitchedPtriiiPdd,(.L_x_28 - _Z10fill3Dto2D14cudaPitchedPtriiiPdd)
        .other          _Z10fill3Dto2D14cudaPitchedPtriiiPdd,@"STO_CUDA_ENTRY STV_DEFAULT"
_Z10fill3Dto2D14cudaPitchedPtriiiPdd:
.text._Z10fill3Dto2D14cudaPitchedPtriiiPdd:
[----:B------:R-:W-:Y:S08]  /*0000*/  LDC R1, c[0x0][0x37c] ;  /* 0x0000df00ff017b82 */ /* 0x000ff00000000800 */
[----:B------:R-:W0:Y:S01]  /*0010*/  LDC.64 R4, c[0x0][0x3a0] ;  /* 0x0000e800ff047b82 */ /* 0x000e220000000a00 */
[----:B------:R-:W0:Y:S02]  /*0020*/  LDCU UR4, c[0x0][0x3a8] ;  /* 0x00007500ff0477ac */ /* 0x000e240008000800 */
[----:B0-----:R-:W-:-:S04]  /*0030*/  VIMNMX3 R0, R5, UR4, R4, PT ;  /* 0x0000000405007c0f */ /* 0x001fc8000b800104 */
[----:B------:R-:W-:-:S13]  /*0040*/  ISETP.GE.AND P0, PT, R0, 0x1, PT ;  /* 0x000000010000780c */ /* 0x000fda0003f06270 */
[----:B------:R-:W-:Y:S05]  /*0050*/  @!P0 EXIT ;  /* 0x000000000000894d */ /* 0x000fea0003800000 */
[----:B------:R-:W0:Y:S01]  /*0060*/  LDCU.64 UR4, c[0x0][0x388] ;  /* 0x00007100ff0477ac */ /* 0x000e220008000a00 */
[----:B------:R-:W-:Y:S02]  /*0070*/  SHF.R.S32.HI R0, RZ, 0x1f, R5 ;  /* 0x0000001fff007819 */ /* 0x000fe40000011405 */
[C---:B------:R-:W-:Y:S01]  /*0080*/  LOP3.LUT R2, R4.reuse, 0xf, RZ, 0xc0, !PT ;  /* 0x0000000f04027812 */ /* 0x040fe200078ec0ff */
[----:B------:R-:W1:Y:S01]  /*0090*/  LDCU.64 UR8, c[0x0][0x358] ;  /* 0x00006b00ff0877ac */ /* 0x000e620008000a00 */
[----:B------:R-:W-:Y:S01]  /*00a0*/  LOP3.LUT R3, R4, 0x7, RZ, 0xc0, !PT ;  /* 0x0000000704037812 */ /* 0x000fe200078ec0ff */
[----:B0-----:R-:W-:Y:S02]  /*00b0*/  IMAD R0, R0, UR4, RZ ;  /* 0x0000000400007c24 */ /* 0x001fe4000f8e02ff */
[----:B------:R-:W-:Y:S01]  /*00c0*/  IMAD.WIDE.U32 R8, R5, UR4, RZ ;  /* 0x0000000405087c25 */ /* 0x000fe2000f8e00ff */
[----:B------:R-:W-:-:S03]  /*00d0*/  UMOV UR4, URZ ;  /* 0x000000ff00047c82 */ /* 0x000fc60008000000 */
[----:B------:R-:W-:Y:S01]  /*00e0*/  IMAD R7, R5, UR5, R0 ;  /* 0x0000000505077c24 */ /* 0x000fe2000f8e0200 */
[C---:B------:R-:W-:Y:S02]  /*00f0*/  LOP3.LUT R0, R4.reuse, 0x7ffffff0, RZ, 0xc0, !PT ;  /* 0x7ffffff004007812 */ /* 0x040fe400078ec0ff */
[----:B------:R-:W-:Y:S01]  /*0100*/  LOP3.LUT R4, R4, 0x3, RZ, 0xc0, !PT ;  /* 0x0000000304047812 */ /* 0x000fe200078ec0ff */
[----:B------:R-:W-:Y:S02]  /*0110*/  IMAD.IADD R6, R9, 0x1, R7 ;  /* 0x0000000109067824 */ /* 0x000fe400078e0207 */
[----:B-1----:R-:W-:-:S07]  /*0120*/  IMAD.MOV R5, RZ, RZ, -R0 ;  /* 0x000000ffff057224 */ /* 0x002fce00078e0a00 */
.L_x_11:
[----:B0-----:R-:W0:Y:S01]  /*0130*/  LDCU UR5, c[0x0][0x3a8] ;  /* 0x00007500ff0577ac */ /* 0x001e220008000800 */
[----:B------:R-:W-:Y:S02]  /*0140*/  IMAD R7, R6, UR4, RZ ;  /* 0x0000000406077c24 */ /* 0x000fe4000f8e02ff */
[----:B------:R-:W-:Y:S01]  /*0150*/  IMAD.WIDE.U32 R10, R8, UR4, RZ ;  /* 0x00000004080a7c25 */ /* 0x000fe2000f8e00ff */
[----:B------:R-:W-:-:S04]  /*0160*/  UIADD3 UR4, UPT, UPT, UR4, 0x1, URZ ;  /* 0x0000000104047890 */ /* 0x000fc8000fffe0ff */
[----:B------:R-:W-:Y:S01]  /*0170*/  IADD3 R7, PT, PT, R11, R7, RZ ;  /* 0x000000070b077210 */ /* 0x000fe20007ffe0ff */
[----:B0-----:R-:W-:-:S03]  /*0180*/  UISETP.NE.AND UP1, UPT, UR4, UR5, UPT ;  /* 0x000000050400728c */ /* 0x001fc6000bf25270 */
[----:B-123--:R-:W-:-:S08]  /*0190*/  UMOV UR5, URZ ;  /* 0x000000ff00057c82 */ /* 0x00efd00008000000 */
.L_x_10:
[----:B0-----:R-:W0:Y:S01]  /*01a0*/  LDCU.64 UR10, c[0x0][0x3a0] ;  /* 0x00007400ff0a77ac */ /* 0x001e220008000a00 */
[----:B-123--:R-:W1:Y:S01]  /*01b0*/  LDC.64 R12, c[0x0][0x388] ;  /* 0x0000e200ff0c7b82 */ /* 0x00ee620000000a00 */
[----:B------:R-:W-:Y:S02]  /*01c0*/  IMAD.MOV.U32 R14, RZ, RZ, R10 ;  /* 0x000000ffff0e7224 */ /* 0x000fe400078e000a */
[----:B------:R-:W-:Y:S02]  /*01d0*/  HFMA2 R21, -RZ, RZ, 0, 0 ;  /* 0x00000000ff157431 */ /* 0x000fe400000001ff */
[----:B------:R-:W-:Y:S01]  /*01e0*/  IMAD.MOV.U32 R15, RZ, RZ, R7 ;  /* 0x000000ffff0f7224 */ /* 0x000fe200078e0007 */
[----:B------:R-:W-:Y:S01]  /*01f0*/  UMOV UR6, UR5 ;  /* 0x0000000500067c82 */ /* 0x000fe20008000000 */
[----:B0-----:R-:W-:Y:S01]  /*0200*/  UISETP.GE.U32.AND UP0, UPT, UR10, 0x10, UPT ;  /* 0x000000100a00788c */ /* 0x001fe2000bf06070 */
[----:B-1----:R-:W-:-:S04]  /*0210*/  IMAD.WIDE.U32 R14, R12, UR5, R14 ;  /* 0x000000050c0e7c25 */ /* 0x002fc8000f8e000e */
[----:B------:R-:W-:Y:S01]  /*0220*/  IMAD R27, R13, UR5, RZ ;  /* 0x000000050d1b7c24 */ /* 0x000fe2000f8e02ff */
[----:B------:R-:W-:-:S03]  /*0230*/  UIADD3 UR5, UPT, UPT, UR5, 0x1, URZ ;  /* 0x0000000105057890 */ /* 0x000fc6000fffe0ff */
[----:B------:R-:W-:Y:S01]  /*0240*/  IMAD.IADD R24, R15, 0x1, R27 ;  /* 0x000000010f187824 */ /* 0x000fe200078e021b */
[----:B------:R-:W-:Y:S01]  /*0250*/  UISETP.NE.AND UP2, UPT, UR5, UR11, UPT ;  /* 0x0000000b0500728c */ /* 0x000fe2000bf45270 */
[----:B------:R-:W-:Y:S10]  /*0260*/  BRA.U !UP0, `(.L_x_5) ;  /* 0x0000000508187547 */ /* 0x000ff4000b800000 */
[----:B------:R-:W0:Y:S01]  /*0270*/  LDC.64 R16, c[0x0][0x3b0] ;  /* 0x0000ec00ff107b82 */ /* 0x000e220000000a00 */
[----:B------:R-:W1:Y:S01]  /*0280*/  LDCU.64 UR10, c[0x0][0x380] ;  /* 0x00007000ff0a77ac */ /* 0x000e620008000a00 */
[----:B------:R-:W-:Y:S01]  /*0290*/  MOV R25, R5 ;  /* 0x0000000500197202 */ /* 0x000fe20000000f00 */
[----:B------:R-:W2:Y:S01]  /*02a0*/  LDCU.64 UR12, c[0x0][0x3b8] ;  /* 0x00007700ff0c77ac */ /* 0x000ea20008000a00 */
[----:B-1----:R-:W-:-:S04]  /*02b0*/  IADD3 R28, P0, PT, R14, UR10, RZ ;  /* 0x0000000a0e1c7c10 */ /* 0x002fc8000ff1e0ff */
[----:B------:R-:W-:Y:S01]  /*02c0*/  IADD3 R28, P1, PT, R28, 0x40, RZ ;  /* 0x000000401c1c7810 */ /* 0x000fe20007f3e0ff */
[----:B0-----:R-:W-:-:S03]  /*02d0*/  IMAD.WIDE.U32 R16, R12, UR6, R16 ;  /* 0x000000060c107c25 */ /* 0x001fc6000f8e0010 */
[----:B------:R-:W-:Y:S02]  /*02e0*/  IADD3.X R29, PT, PT, RZ, UR11, R24, P1, P0 ;  /* 0x0000000bff1d7c10 */ /* 0x000fe40008fe0418 */
[----:B------:R-:W-:-:S05]  /*02f0*/  IADD3 R20, P2, PT, R16, 0x40, RZ ;  /* 0x0000004010147810 */ /* 0x000fca0007f5e0ff */
[----:B--2---:R-:W-:-:S08]  /*0300*/  IMAD.X R27, R27, 0x1, R17, P2 ;  /* 0x000000011b1b7824 */ /* 0x004fd000010e0611 */
.L_x_6:
[----:B------:R-:W-:Y:S02]  /*0310*/  IMAD.MOV.U32 R18, RZ, RZ, R28 ;  /* 0x000000ffff127224 */ /* 0x000fe400078e001c */
[----:B------:R-:W-:-:S05]  /*0320*/  IMAD.MOV.U32 R19, RZ, RZ, R29 ;  /* 0x000000ffff137224 */ /* 0x000fca00078e001d */
[----:B------:R-:W2:Y:S01]  /*0330*/  LDG.E.64 R28, desc[UR8][R18.64+-0x40] ;  /* 0xffffc008121c7981 */ /* 0x000ea2000c1e1b00 */
[----:B0-----:R-:W-:Y:S01]  /*0340*/  MOV R16, R20 ;  /* 0x0000001400107202 */ /* 0x001fe20000000f00 */
[----:B------:R-:W-:Y:S01]  /*0350*/  IMAD.MOV.U32 R17, RZ, RZ, R27 ;  /* 0x000000ffff117224 */ /* 0x000fe200078e001b */
[----:B--2---:R-:W-:-:S07]  /*0360*/  DMUL R28, |R28|, UR12 ;  /* 0x0000000c1c1c7c28 */ /* 0x004fce0008000200 */
[----:B------:R0:W-:Y:S04]  /*0370*/  STG.E.64 desc[UR8][R16.64+-0x40], R28 ;  /* 0xffffc01c10007986 */ /* 0x0001e8000c101b08 */
[----:B------:R-:W2:Y:S02]  /*0380*/  LDG.E.64 R26, desc[UR8][R18.64+-0x38] ;  /* 0xffffc808121a7981 */ /* 0x000ea4000c1e1b00 */
[----:B--2---:R-:W-:-:S07]  /*0390*/  DMUL R26, |R26|, UR12 ;  /* 0x0000000c1a1a7c28 */ /* 0x004fce0008000200 */
[----:B------:R1:W-:Y:S04]  /*03a0*/  STG.E.64 desc[UR8][R16.64+-0x38], R26 ;  /* 0xffffc81a10007986 */ /* 0x0003e8000c101b08 */
[----:B------:R-:W2:Y:S02]  /*03b0*/  LDG.E.64 R20, desc[UR8][R18.64+-0x30] ;  /* 0xffffd00812147981 */ /* 0x000ea4000c1e1b00 */
[----:B--2---:R-:W-:-:S07]  /*03c0*/  DMUL R20, |R20|, UR12 ;  /* 0x0000000c14147c28 */ /* 0x004fce0008000200 */
[----:B------:R2:W-:Y:S04]  /*03d0*/  STG.E.64 desc[UR8][R16.64+-0x30], R20 ;  /* 0xffffd01410007986 */ /* 0x0005e8000c101b08 */
[----:B------:R-:W3:Y:S02]  /*03e0*/  LDG.E.64 R22, desc[UR8][R18.64+-0x28] ;  /* 0xffffd80812167981 */ /* 0x000ee4000c1e1b00 */
[----:B---3--:R-:W-:-:S07]  /*03f0*/  DMUL R22, |R22|, UR12 ;  /* 0x0000000c16167c28 */ /* 0x008fce0008000200 */
[----:B------:R3:W-:Y:S04]  /*0400*/  STG.E.64 desc[UR8][R16.64+-0x28], R22 ;  /* 0xffffd81610007986 */ /* 0x0007e8000c101b08 */
[----:B0-----:R-:W4:Y:S02]  /*0410*/  LDG.E.64 R28, desc[UR8][R18.64+-0x20] ;  /* 0xffffe008121c7981 */ /* 0x001f24000c1e1b00 */
[----:B----4-:R-:W-:-:S07]  /*0420*/  DMUL R28, |R28|, UR12 ;  /* 0x0000000c1c1c7c28 */ /* 0x010fce0008000200 */
[----:B------:R0:W-:Y:S04]  /*0430*/  STG.E.64 desc[UR8][R16.64+-0x20], R28 ;  /* 0xffffe01c10007986 */ /* 0x0001e8000c101b08 */
[----:B-1----:R-:W4:Y:S02]  /*0440*/  LDG.E.64 R26, desc[UR8][R18.64+-0x18] ;  /* 0xffffe808121a7981 */ /* 0x002f24000c1e1b00 */
[----:B----4-:R-:W-:-:S07]  /*0450*/  DMUL R26, |R26|, UR12 ;  /* 0x0000000c1a1a7c28 */ /* 0x010fce0008000200 */
[----:B------:R1:W-:Y:S04]  /*0460*/  STG.E.64 desc[UR8][R16.64+-0x18], R26 ;  /* 0xffffe81a10007986 */ /* 0x0003e8000c101b08 */
[----:B--2---:R-:W2:Y:S02]  /*0470*/  LDG.E.64 R20, desc[UR8][R18.64+-0x10] ;  /* 0xfffff00812147981 */ /* 0x004ea4000c1e1b00 */
[----:B--2---:R-:W-:-:S07]  /*0480*/  DMUL R20, |R20|, UR12 ;  /* 0x0000000c14147c28 */ /* 0x004fce0008000200 */
[----:B------:R2:W-:Y:S04]  /*0490*/  STG.E.64 desc[UR8][R16.64+-0x10], R20 ;  /* 0xfffff01410007986 */ /* 0x0005e8000c101b08 */
[----:B---3--:R-:W3:Y:S02]  /*04a0*/  LDG.E.64 R22, desc[UR8][R18.64+-0x8] ;  /* 0xfffff80812167981 */ /* 0x008ee4000c1e1b00 */
        /* <DEDUP_REMOVED lines=19> */
[----:B------:R-:W-:Y:S04]  /*05e0*/  STG.E.64 desc[UR8][R16.64+0x28], R26 ;  /* 0x0000281a10007986 */ /* 0x000fe8000c101b08 */
[----:B--2---:R-:W2:Y:S01]  /*05f0*/  LDG.E.64 R20, desc[UR8][R18.64+0x30] ;  /* 0x0000300812147981 */ /* 0x004ea2000c1e1b00 */
[----:B------:R-:W-:Y:S01]  /*0600*/  IADD3 R25, PT, PT, R25, 0x10, RZ ;  /* 0x0000001019197810 */ /* 0x000fe20007ffe0ff */
[----:B--2---:R-:W-:-:S07]  /*0610*/  DMUL R20, |R20|, UR12 ;  /* 0x0000000c14147c28 */ /* 0x004fce0008000200 */
[----:B------:R1:W-:Y:S04]  /*0620*/  STG.E.64 desc[UR8][R16.64+0x30], R20 ;  /* 0x0000301410007986 */ /* 0x0003e8000c101b08 */
[----:B---3--:R-:W2:Y:S01]  /*0630*/  LDG.E.64 R22, desc[UR8][R18.64+0x38] ;  /* 0x0000380812167981 */ /* 0x008ea2000c1e1b00 */
[----:B------:R-:W-:Y:S02]  /*0640*/  ISETP.NE.AND P0, PT, R25, RZ, PT ;  /* 0x000000ff1900720c */ /* 0x000fe40003f05270 */
[----:B0-----:R-:W-:-:S05]  /*0650*/  IADD3 R28, P1, PT, R18, 0x80, RZ ;  /* 0x00000080121c7810 */ /* 0x001fca0007f3e0ff */
[----:B------:R-:W-:Y:S01]  /*0660*/  IMAD.X R29, RZ, RZ, R19, P1 ;  /* 0x000000ffff1d7224 */ /* 0x000fe200008e0613 */
[----:B-1----:R-:W-:-:S04]  /*0670*/  IADD3 R20, P2, PT, R16, 0x80, RZ ;  /* 0x0000008010147810 */ /* 0x002fc80007f5e0ff */
[----:B------:R-:W-:Y:S01]  /*0680*/  IADD3.X R27, PT, PT, RZ, R17, RZ, P2, !PT ;  /* 0x00000011ff1b7210 */ /* 0x000fe200017fe4ff */
[----:B--2---:R-:W-:-:S07]  /*0690*/  DMUL R22, |R22|, UR12 ;  /* 0x0000000c16167c28 */ /* 0x004fce0008000200 */
[----:B------:R0:W-:Y:S01]  /*06a0*/  STG.E.64 desc[UR8][R16.64+0x38], R22 ;  /* 0x0000381610007986 */ /* 0x0001e2000c101b08 */
[----:B------:R-:W-:Y:S05]  /*06b0*/  @P0 BRA `(.L_x_6) ;  /* 0xfffffffc00140947 */ /* 0x000fea000383ffff */
[----:B------:R-:W-:-:S07]  /*06c0*/  IMAD.MOV.U32 R21, RZ, RZ, R0 ;  /* 0x000000ffff157224 */ /* 0x000fce00078e0000 */
.L_x_5:
[----:B------:R-:W-:-:S13]  /*06d0*/  ISETP.NE.AND P0, PT, R2, RZ, PT ;  /* 0x000000ff0200720c */ /* 0x000fda0003f05270 */
[----:B------:R-:W-:Y:S05]  /*06e0*/  @!P0 BRA `(.L_x_7) ;  /* 0x0000000400308947 */ /* 0x000fea0003800000 */
[----:B------:R-:W1:Y:S01]  /*06f0*/  LDC.64 R18, c[0x0][0x3b0] ;  /* 0x0000ec00ff127b82 */ /* 0x000e620000000a00 */
[----:B------:R-:W-:Y:S02]  /*0700*/  IADD3 R15, PT, PT, R2, -0x1, RZ ;  /* 0xffffffff020f7810 */ /* 0x000fe40007ffe0ff */
[----:B------:R-:W-:Y:S02]  /*0710*/  ISETP.NE.AND P1, PT, R3, RZ, PT ;  /* 0x000000ff0300720c */ /* 0x000fe40003f25270 */
[----:B------:R-:W-:-:S03]  /*0720*/  ISETP.GE.U32.AND P0, PT, R15, 0x7, PT ;  /* 0x000000070f00780c */ /* 0x000fc60003f06070 */
[----:B0-----:R-:W0:Y:S01]  /*0730*/  LDC.64 R16, c[0x0][0x380] ;  /* 0x0000e000ff107b82 */ /* 0x001e220000000a00 */
[----:B-1----:R-:W-:-:S04]  /*0740*/  IMAD.WIDE.U32 R18, R12, UR6, R18 ;  /* 0x000000060c127c25 */ /* 0x002fc8000f8e0012 */
[----:B------:R-:W-:Y:S01]  /*0750*/  IMAD R19, R13, UR6, R19 ;  /* 0x000000060d137c24 */ /* 0x000fe2000f8e0213 */
[----:B0-----:R-:W-:-:S05]  /*0760*/  IADD3 R14, P2, PT, R14, R16, RZ ;  /* 0x000000100e0e7210 */ /* 0x001fca0007f5e0ff */
[----:B------:R-:W-:Y:S01]  /*0770*/  IMAD.X R15, R24, 0x1, R17, P2 ;  /* 0x00000001180f7824 */ /* 0x000fe200010e0611 */
[----:B------:R-:W-:Y:S07]  /*0780*/  @!P0 BRA `(.L_x_8) ;  /* 0x0000000000708947 */ /* 0x000fee0003800000 */
[C---:B------:R-:W-:Y:S01]  /*0790*/  IMAD.WIDE.U32 R22, R21.reuse, 0x8, R14 ;  /* 0x0000000815167825 */ /* 0x040fe200078e000e */
[----:B------:R-:W0:Y:S04]  /*07a0*/  LDCU.64 UR6, c[0x0][0x3b8] ;  /* 0x00007700ff0677ac */ /* 0x000e280008000a00 */
[----:B------:R-:W0:Y:S01]  /*07b0*/  LDG.E.64 R26, desc[UR8][R22.64] ;  /* 0x00000008161a7981 */ /* 0x000e22000c1e1b00 */
[----:B------:R-:W-:Y:S01]  /*07c0*/  IMAD.WIDE.U32 R12, R21, 0x8, R18 ;  /* 0x00000008150c7825 */ /* 0x000fe200078e0012 */
[----:B0-----:R-:W-:-:S07]  /*07d0*/  DMUL R26, |R26|, UR6 ;  /* 0x000000061a1a7c28 */ /* 0x001fce0008000200 */
        /* <DEDUP_REMOVED lines=9> */
[----:B------:R-:W-:Y:S04]  /*0870*/  STG.E.64 desc[UR8][R12.64+0x18], R28 ;  /* 0x0000181c0c007986 */ /* 0x000fe8000c101b08 */
[----:B0-----:R-:W3:Y:S02]  /*0880*/  LDG.E.64 R26, desc[UR8][R22.64+0x20] ;  /* 0x00002008161a7981 */ /* 0x001ee4000c1e1b00 */
[----:B---3--:R-:W-:-:S07]  /*0890*/  DMUL R26, |R26|, UR6 ;  /* 0x000000061a1a7c28 */ /* 0x008fce0008000200 */
[----:B------:R-:W-:Y:S04]  /*08a0*/  STG.E.64 desc[UR8][R12.64+0x20], R26 ;  /* 0x0000201a0c007986 */ /* 0x000fe8000c101b08 */
[----:B-1----:R-:W3:Y:S02]  /*08b0*/  LDG.E.64 R24, desc[UR8][R22.64+0x28] ;  /* 0x0000280816187981 */ /* 0x002ee4000c1e1b00 */
[----:B---3--:R-:W-:-:S07]  /*08c0*/  DMUL R24, |R24|, UR6 ;  /* 0x0000000618187c28 */ /* 0x008fce0008000200 */
[----:B------:R-:W-:Y:S04]  /*08d0*/  STG.E.64 desc[UR8][R12.64+0x28], R24 ;  /* 0x000028180c007986 */ /* 0x000fe8000c101b08 */
[----:B--2---:R-:W2:Y:S02]  /*08e0*/  LDG.E.64 R16, desc[UR8][R22.64+0x30] ;  /* 0x0000300816107981 */ /* 0x004ea4000c1e1b00 */
[----:B--2---:R-:W-:-:S07]  /*08f0*/  DMUL R16, |R16|, UR6 ;  /* 0x0000000610107c28 */ /* 0x004fce0008000200 */
[----:B------:R0:W-:Y:S04]  /*0900*/  STG.E.64 desc[UR8][R12.64+0x30], R16 ;  /* 0x000030100c007986 */ /* 0x0001e8000c101b08 */
[----:B0-----:R-:W2:Y:S01]  /*0910*/  LDG.E.64 R16, desc[UR8][R22.64+0x38] ;  /* 0x0000380816107981 */ /* 0x001ea2000c1e1b00 */
[----:B------:R-:W-:Y:S01]  /*0920*/  IADD3 R21, PT, PT, R21, 0x8, RZ ;  /* 0x0000000815157810 */ /* 0x000fe20007ffe0ff */
[----:B--2---:R-:W-:-:S07]  /*0930*/  DMUL R28, |R16|, UR6 ;  /* 0x00000006101c7c28 */ /* 0x004fce0008000200 */
[----:B------:R0:W-:Y:S04]  /*0940*/  STG.E.64 desc[UR8][R12.64+0x38], R28 ;  /* 0x0000381c0c007986 */ /* 0x0001e8000c101b08 */
.L_x_8:
[----:B------:R-:W-:Y:S05]  /*0950*/  @!P1 BRA `(.L_x_7) ;  /* 0x0000000000949947 */ /* 0x000fea0003800000 */
[----:B0-----:R-:W-:Y:S01]  /*0960*/  VIADD R12, R3, 0xffffffff ;  /* 0xffffffff030c7836 */ /* 0x001fe20000000000 */
[----:B------:R-:W-:-:S04]  /*0970*/  ISETP.NE.AND P1, PT, R4, RZ, PT ;  /* 0x000000ff0400720c */ /* 0x000fc80003f25270 */
[----:B------:R-:W-:-:S13]  /*0980*/  ISETP.GE.U32.AND P0, PT, R12, 0x3, PT ;  /* 0x000000030c00780c */ /* 0x000fda0003f06070 */
[----:B------:R-:W-:Y:S05]  /*0990*/  @!P0 BRA `(.L_x_9) ;  /* 0x0000000000408947 */ /* 0x000fea0003800000 */
        /* <DEDUP_REMOVED lines=12> */
[----:B------:R-:W2:Y:S01]  /*0a60*/  LDG.E.64 R28, desc[UR8][R16.64+0x18] ;  /* 0x00001808101c7981 */ /* 0x000ea2000c1e1b00 */
[----:B------:R-:W-:Y:S01]  /*0a70*/  IADD3 R21, PT, PT, R21, 0x4, RZ ;  /* 0x0000000415157810 */ /* 0x000fe20007ffe0ff */
[----:B--2---:R-:W-:-:S07]  /*0a80*/  DMUL R28, |R28|, UR6 ;  /* 0x000000061c1c7c28 */ /* 0x004fce0008000200 */
[----:B------:R0:W-:Y:S04]  /*0a90*/  STG.E.64 desc[UR8][R12.64+0x18], R28 ;  /* 0x0000181c0c007986 */ /* 0x0001e8000c101b08 */
.L_x_9:
[----:B------:R-:W-:Y:S05]  /*0aa0*/  @!P1 BRA `(.L_x_7) ;  /* 0x0000000000409947 */ /* 0x000fea0003800000 */
[C---:B------:R-:W-:Y:S01]  /*0ab0*/  IMAD.WIDE.U32 R14, R21.reuse, 0x8, R14 ;  /* 0x00000008150e7825 */ /* 0x040fe200078e000e */
[----:B------:R-:W1:Y:S04]  /*0ac0*/  LDCU.64 UR6, c[0x0][0x3b8] ;  /* 0x00007700ff0677ac */ /* 0x000e680008000a00 */
[----:B0-----:R-:W1:Y:S01]  /*0ad0*/  LDG.E.64 R12, desc[UR8][R14.64] ;  /* 0x000000080e0c7981 */ /* 0x001e62000c1e1b00 */
[----:B------:R-:W-:Y:S01]  /*0ae0*/  ISETP.NE.AND P0, PT, R4, 0x1, PT ;  /* 0x000000010400780c */ /* 0x000fe20003f05270 */
[----:B------:R-:W-:Y:S01]  /*0af0*/  IMAD.WIDE.U32 R18, R21, 0x8, R18 ;  /* 0x0000000815127825 */ /* 0x000fe200078e0012 */
[----:B-1----:R-:W-:-:S07]  /*0b00*/  DMUL R12, |R12|, UR6 ;  /* 0x000000060c0c7c28 */ /* 0x002fce0008000200 */
[----:B------:R1:W-:Y:S04]  /*0b10*/  STG.E.64 desc[UR8][R18.64], R12 ;  /* 0x0000000c12007986 */ /* 0x0003e8000c101b08 */
[----:B------:R-:W-:Y:S05]  /*0b20*/  @!P0 BRA `(.L_x_7) ;  /* 0x0000000000208947 */ /* 0x000fea0003800000 */
[----:B-1----:R-:W2:Y:S01]  /*0b30*/  LDG.E.64 R12, desc[UR8][R14.64+0x8] ;  /* 0x000008080e0c7981 */ /* 0x002ea2000c1e1b00 */
[----:B------:R-:W-:Y:S01]  /*0b40*/  ISETP.NE.AND P0, PT, R4, 0x2, PT ;  /* 0x000000020400780c */ /* 0x000fe20003f05270 */
[----:B--2---:R-:W-:-:S07]  /*0b50*/  DMUL R12, |R12|, UR6 ;  /* 0x000000060c0c7c28 */ /* 0x004fce0008000200 */
[----:B------:R2:W-:Y:S05]  /*0b60*/  STG.E.64 desc[UR8][R18.64+0x8], R12 ;  /* 0x0000080c12007986 */ /* 0x0005ea000c101b08 */
[----:B------:R-:W-:Y:S05]  /*0b70*/  @!P0 BRA `(.L_x_7) ;  /* 0x00000000000c8947 */ /* 0x000fea0003800000 */
[----:B------:R-:W2:Y:S02]  /*0b80*/  LDG.E.64 R14, desc[UR8][R14.64+0x10] ;  /* 0x000010080e0e7981 */ /* 0x000ea4000c1e1b00 */
[----:B--2---:R-:W-:-:S07]  /*0b90*/  DMUL R12, |R14|, UR6 ;  /* 0x000000060e0c7c28 */ /* 0x004fce0008000200 */
[----:B------:R3:W-:Y:S04]  /*0ba0*/  STG.E.64 desc[UR8][R18.64+0x10], R12 ;  /* 0x0000100c12007986 */ /* 0x0007e8000c101b08 */
.L_x_7:
[----:B------:R-:W-:Y:S05]  /*0bb0*/  BRA.U UP2, `(.L_x_10) ;  /* 0xfffffff502787547 */ /* 0x000fea000b83ffff */
[----:B------:R-:W-:Y:S05]  /*0bc0*/  BRA.U UP1, `(.L_x_11) ;  /* 0xfffffff501587547 */ /* 0x000fea000b83ffff */
[----:B------:R-:W-:Y:S05]  /*0bd0*/  EXIT ;  /* 0x000000000000794d */ /* 0x000fea0003800000 */
.L_x_12:
        /* <DEDUP_REMOVED lines=10> */
.L_x_28:


//--------------------- .text._Z6fill3D14cudaPitchedPtriii --------------------------
	.section	.text._Z6fill3D14cudaPitchedPtriii,"ax",@progbits
	.align	128
        .global         _Z6fill3D14cudaPitchedPtriii
        .type           _Z6fill3D14cudaPitchedPtriii,@function
        .size           _Z6fill3D14cudaPitchedPtriii,(.L_x_29 - _Z6fill3D14cudaPitchedPtriii)
        .other          _Z6fill3D14cudaPitchedPtriii,@"STO_CUDA_ENTRY STV_DEFAULT"
_Z6fill3D14cudaPitchedPtriii:
.text._Z6fill3D14cudaPitchedPtriii:
[----:B------:R-:W-:Y:S01]  /*0000*/  LDC R1, c[0x0][0x37c] ;  /* 0x0000df00ff017b82 */ /* 0x000fe20000000800 */
[----:B------:R-:W-:Y:S05]  /*0010*/  EXIT ;  /* 0x000000000000794d */ /* 0x000fea0003800000 */
.L_x_13:
        /* <DEDUP_REMOVED lines=14> */
.L_x_29:


//--------------------- .text._Z6fill2DPdmii      --------------------------
	.section	.text._Z6fill2DPdmii,"ax",@progbits
	.align	128
        .global         _Z6fill2DPdmii
        .type           _Z6fill2DPdmii,@function
        .size           _Z6fill2DPdmii,(.L_x_30 - _Z6fill2DPdmii)
        .other          _Z6fill2DPdmii,@"STO_CUDA_ENTRY STV_DEFAULT"
_Z6fill2DPdmii:
.text._Z6fill2DPdmii:
[----:B------:R-:W-:Y:S01]  /*0000*/  LDC R1, c[0x0][0x37c] ;  /* 0x0000df00ff017b82 */ /* 0x000fe20000000800 */
[----:B------:R-:W-:Y:S05]  /*0010*/  EXIT ;  /* 0x000000000000794d */ /* 0x000fea0003800000 */
.L_x_14:
        /* <DEDUP_REMOVED lines=14> */
.L_x_30:


//--------------------- .text._Z6fill1DiPdd       --------------------------
	.section	.text._Z6fill1DiPdd,"ax",@progbits
	.align	128
        .global         _Z6fill1DiPdd
        .type           _Z6fill1DiPdd,@function
        .size           _Z6fill1DiPdd,(.L_x_31 - _Z6fill1DiPdd)
        .other          _Z6fill1DiPdd,@"STO_CUDA_ENTRY STV_DEFAULT"
_Z6fill1DiPdd:
.text._Z6fill1DiPdd:
[----:B------:R-:W-:Y:S08]  /*0000*/  LDC R1, c[0x0][0x37c] ;  /* 0x0000df00ff017b82 */ /* 0x000ff00000000800 */
[----:B------:R-:W0:Y:S02]  /*0010*/  LDC R8, c[0x0][0x380] ;  /* 0x0000e000ff087b82 */ /* 0x000e240000000800 */
[----:B0-----:R-:W-:-:S13]  /*0020*/  ISETP.GE.AND P0, PT, R8, 0x1, PT ;  /* 0x000000010800780c */ /* 0x001fda0003f06270 */
[----:B------:R-:W-:Y:S05]  /*0030*/  @!P0 EXIT ;  /* 0x000000000000894d */ /* 0x000fea0003800000 */
[C---:B------:R-:W-:Y:S01]  /*0040*/  ISETP.GE.U32.AND P1, PT, R8.reuse, 0x10, PT ;  /* 0x000000100800780c */ /* 0x040fe20003f26070 */
[----:B------:R-:W0:Y:S01]  /*0050*/  LDCU.64 UR6, c[0x0][0x358] ;  /* 0x00006b00ff0677ac */ /* 0x000e220008000a00 */
[----:B------:R-:W-:Y:S01]  /*0060*/  LOP3.LUT R10, R8, 0xf, RZ, 0xc0, !PT ;  /* 0x0000000f080a7812 */ /* 0x000fe200078ec0ff */
[----:B------:R-:W-:-:S03]  /*0070*/  IMAD.MOV.U32 R7, RZ, RZ, RZ ;  /* 0x000000ffff077224 */ /* 0x000fc600078e00ff */
[----:B------:R-:W-:-:S07]  /*0080*/  ISETP.NE.AND P0, PT, R10, RZ, PT ;  /* 0x000000ff0a00720c */ /* 0x000fce0003f05270 */
[----:B------:R-:W-:Y:S06]  /*0090*/  @!P1 BRA `(.L_x_15) ;  /* 0x00000000007c9947 */ /* 0x000fec0003800000 */
[----:B------:R-:W1:Y:S01]  /*00a0*/  LDCU.64 UR4, c[0x0][0x388] ;  /* 0x00007100ff0477ac */ /* 0x000e620008000a00 */
[----:B------:R-:W2:Y:S01]  /*00b0*/  LDC.64 R4, c[0x0][0x390] ;  /* 0x0000e400ff047b82 */ /* 0x000ea20000000a00 */
[----:B------:R-:W-:-:S05]  /*00c0*/  LOP3.LUT R7, R8, 0x7ffffff0, RZ, 0xc0, !PT ;  /* 0x7ffffff008077812 */ /* 0x000fca00078ec0ff */
[----:B------:R-:W-:Y:S01]  /*00d0*/  IMAD.MOV R0, RZ, RZ, -R7 ;  /* 0x000000ffff007224 */ /* 0x000fe200078e0a07 */
[----:B-1----:R-:W-:-:S04]  /*00e0*/  UIADD3 UR4, UP0, UPT, UR4, 0x40, URZ ;  /* 0x0000004004047890 */ /* 0x002fc8000ff1e0ff */
[----:B------:R-:W-:Y:S02]  /*00f0*/  UIADD3.X UR5, UPT, UPT, URZ, UR5, URZ, UP0, !UPT ;  /* 0x00000005ff057290 */ /* 0x000fe400087fe4ff */
[----:B------:R-:W-:-:S04]  /*0100*/  IMAD.U32 R6, RZ, RZ, UR4 ;  /* 0x00000004ff067e24 */ /* 0x000fc8000f8e00ff */
[----:B------:R-:W-:-:S07]  /*0110*/  IMAD.U32 R9, RZ, RZ, UR5 ;  /* 0x00000005ff097e24 */ /* 0x000fce000f8e00ff */
.L_x_16:
[----:B------:R-:W-:Y:S01]  /*0120*/  IADD3 R0, PT, PT, R0, 0x10, RZ ;  /* 0x0000001000007810 */ /* 0x000fe20007ffe0ff */
[----:B-1----:R-:W-:Y:S02]  /*0130*/  IMAD.MOV.U32 R2, RZ, RZ, R6 ;  /* 0x000000ffff027224 */ /* 0x002fe400078e0006 */
[----:B------:R-:W-:Y:S01]  /*0140*/  IMAD.MOV.U32 R3, RZ, RZ, R9 ;  /* 0x000000ffff037224 */ /* 0x000fe200078e0009 */
[----:B------:R-:W-:Y:S02]  /*0150*/  ISETP.NE.AND P1, PT, R0, RZ, PT ;  /* 0x000000ff0000720c */ /* 0x000fe40003f25270 */
[----:B------:R-:W-:Y:S02]  /*0160*/  IADD3 R6, P2, PT, R2, 0x80, RZ ;  /* 0x0000008002067810 */ /* 0x000fe40007f5e0ff */
[----:B0-2---:R1:W-:Y:S03]  /*0170*/  STG.E.64 desc[UR6][R2.64+-0x40], R4 ;  /* 0xffffc00402007986 */ /* 0x0053e6000c101b06 */
[----:B------:R-:W-:Y:S01]  /*0180*/  IMAD.X R9, RZ, RZ, R3, P2 ;  /* 0x000000ffff097224 */ /* 0x000fe200010e0603 */
[----:B------:R1:W-:Y:S04]  /*0190*/  STG.E.64 desc[UR6][R2.64+-0x38], R4 ;  /* 0xffffc80402007986 */ /* 0x0003e8000c101b06 */
        /* <DEDUP_REMOVED lines=13> */
[----:B------:R1:W-:Y:S01]  /*0270*/  STG.E.64 desc[UR6][R2.64+0x38], R4 ;  /* 0x0000380402007986 */ /* 0x0003e2000c101b06 */
[----:B------:R-:W-:Y:S05]  /*0280*/  @P1 BRA `(.L_x_16) ;  /* 0xfffffffc00a41947 */ /* 0x000fea000383ffff */
.L_x_15:
[----:B0-----:R-:W-:Y:S05]  /*0290*/  @!P0 EXIT ;  /* 0x000000000000894d */ /* 0x001fea0003800000 */
[----:B------:R-:W-:Y:S02]  /*02a0*/  ISETP.GE.U32.AND P0, PT, R10, 0x8, PT ;  /* 0x000000080a00780c */ /* 0x000fe40003f06070 */
[----:B------:R-:W-:-:S04]  /*02b0*/  LOP3.LUT R6, R8, 0x7, RZ, 0xc0, !PT ;  /* 0x0000000708067812 */ /* 0x000fc800078ec0ff */
[----:B------:R-:W-:-:S07]  /*02c0*/  ISETP.NE.AND P1, PT, R6, RZ, PT ;  /* 0x000000ff0600720c */ /* 0x000fce0003f25270 */
[----:B------:R-:W-:Y:S06]  /*02d0*/  @!P0 BRA `(.L_x_17) ;  /* 0x0000000000308947 */ /* 0x000fec0003800000 */
[----:B-1----:R-:W0:Y:S08]  /*02e0*/  LDC.64 R2, c[0x0][0x388] ;  /* 0x0000e200ff027b82 */ /* 0x002e300000000a00 */
[----:B------:R-:W1:Y:S01]  /*02f0*/  LDC.64 R4, c[0x0][0x390] ;  /* 0x0000e400ff047b82 */ /* 0x000e620000000a00 */
[----:B0-----:R-:W-:-:S04]  /*0300*/  IMAD.WIDE.U32 R2, R7, 0x8, R2 ;  /* 0x0000000807027825 */ /* 0x001fc800078e0002 */
[----:B------:R-:W-:Y:S01]  /*0310*/  VIADD R7, R7, 0x8 ;  /* 0x0000000807077836 */ /* 0x000fe20000000000 */
[----:B-1----:R0:W-:Y:S04]  /*0320*/  STG.E.64 desc[UR6][R2.64], R4 ;  /* 0x0000000402007986 */ /* 0x0021e8000c101b06 */
[----:B------:R0:W-:Y:S04]  /*0330*/  STG.E.64 desc[UR6][R2.64+0x8], R4 ;  /* 0x0000080402007986 */ /* 0x0001e8000c101b06 */
[----:B------:R0:W-:Y:S04]  /*0340*/  STG.E.64 desc[UR6][R2.64+0x10], R4 ;  /* 0x0000100402007986 */ /* 0x0001e8000c101b06 */
[----:B------:R0:W-:Y:S04]  /*0350*/  STG.E.64 desc[UR6][R2.64+0x18], R4 ;  /* 0x0000180402007986 */ /* 0x0001e8000c101b06 */
[----:B------:R0:W-:Y:S04]  /*0360*/  STG.E.64 desc[UR6][R2.64+0x20], R4 ;  /* 0x0000200402007986 */ /* 0x0001e8000c101b06 */
[----:B------:R0:W-:Y:S04]  /*0370*/  STG.E.64 desc[UR6][R2.64+0x28], R4 ;  /* 0x0000280402007986 */ /* 0x0001e8000c101b06 */
[----:B------:R0:W-:Y:S04]  /*0380*/  STG.E.64 desc[UR6][R2.64+0x30], R4 ;  /* 0x0000300402007986 */ /* 0x0001e8000c101b06 */
[----:B------:R0:W-:Y:S02]  /*0390*/  STG.E.64 desc[UR6][R2.64+0x38], R4 ;  /* 0x0000380402007986 */ /* 0x0001e4000c101b06 */
.L_x_17:
[----:B------:R-:W-:Y:S05]  /*03a0*/  @!P1 EXIT ;  /* 0x000000000000994d */ /* 0x000fea0003800000 */
[----:B------:R-:W-:Y:S02]  /*03b0*/  ISETP.GE.U32.AND P0, PT, R6, 0x4, PT ;  /* 0x000000040600780c */ /* 0x000fe40003f06070 */
[----:B------:R-:W-:-:S04]  /*03c0*/  LOP3.LUT R0, R8, 0x3, RZ, 0xc0, !PT ;  /* 0x0000000308007812 */ /* 0x000fc800078ec0ff */
[----:B------:R-:W-:-:S07]  /*03d0*/  ISETP.NE.AND P1, PT, R0, RZ, PT ;  /* 0x000000ff0000720c */ /* 0x000fce0003f25270 */
[----:B------:R-:W-:Y:S06]  /*03e0*/  @!P0 BRA `(.L_x_18) ;  /* 0x0000000000208947 */ /* 0x000fec0003800000 */
[----:B01----:R-:W0:Y:S08]  /*03f0*/  LDC.64 R2, c[0x0][0x388] ;  /* 0x0000e200ff027b82 */ /* 0x003e300000000a00 */
[----:B------:R-:W1:Y:S01]  /*0400*/  LDC.64 R4, c[0x0][0x390] ;  /* 0x0000e400ff047b82 */ /* 0x000e620000000a00 */
[----:B0-----:R-:W-:-:S04]  /*0410*/  IMAD.WIDE.U32 R2, R7, 0x8, R2 ;  /* 0x0000000807027825 */ /* 0x001fc800078e0002 */
[----:B------:R-:W-:Y:S01]  /*0420*/  VIADD R7, R7, 0x4 ;  /* 0x0000000407077836 */ /* 0x000fe20000000000 */
[----:B-1----:R2:W-:Y:S04]  /*0430*/  STG.E.64 desc[UR6][R2.64], R4 ;  /* 0x0000000402007986 */ /* 0x0025e8000c101b06 */
[----:B------:R2:W-:Y:S04]  /*0440*/  STG.E.64 desc[UR6][R2.64+0x8], R4 ;  /* 0x0000080402007986 */ /* 0x0005e8000c101b06 */
[----:B------:R2:W-:Y:S04]  /*0450*/  STG.E.64 desc[UR6][R2.64+0x10], R4 ;  /* 0x0000100402007986 */ /* 0x0005e8000c101b06 */
[----:B------:R2:W-:Y:S02]  /*0460*/  STG.E.64 desc[UR6][R2.64+0x18], R4 ;  /* 0x0000180402007986 */ /* 0x0005e4000c101b06 */
.L_x_18:
[----:B------:R-:W-:Y:S05]  /*0470*/  @!P1 EXIT ;  /* 0x000000000000994d */ /* 0x000fea0003800000 */
[----:B012---:R-:W0:Y:S01]  /*0480*/  LDC.64 R2, c[0x0][0x388] ;  /* 0x0000e200ff027b82 */ /* 0x007e220000000a00 */
[----:B------:R-:W-:-:S07]  /*0490*/  IADD3 R0, PT, PT, -R0, RZ, RZ ;  /* 0x000000ff00007210 */ /* 0x000fce0007ffe1ff */
[----:B------:R-:W1:Y:S01]  /*04a0*/  LDC.64 R4, c[0x0][0x390] ;  /* 0x0000e400ff047b82 */ /* 0x000e620000000a00 */
[----:B0-----:R-:W-:-:S07]  /*04b0*/  IMAD.WIDE.U32 R2, R7, 0x8, R2 ;  /* 0x0000000807027825 */ /* 0x001fce00078e0002 */
.L_x_19:
[----:B------:R-:W-:Y:S01]  /*04c0*/  VIADD R0, R0, 0x1 ;  /* 0x0000000100007836 */ /* 0x000fe20000000000 */
[----:B-1----:R0:W-:Y:S04]  /*04d0*/  STG.E.64 desc[UR6][R2.64], R4 ;  /* 0x0000000402007986 */ /* 0x0021e8000c101b06 */
[----:B------:R-:W-:Y:S02]  /*04e0*/  ISETP.NE.AND P0, PT, R0, RZ, PT ;  /* 0x000000ff0000720c */ /* 0x000fe40003f05270 */
[----:B0-----:R-:W-:-:S05]  /*04f0*/  IADD3 R2, P1, PT, R2, 0x8, RZ ;  /* 0x0000000802027810 */ /* 0x001fca0007f3e0ff */
[----:B------:R-:W-:-:S06]  /*0500*/  IMAD.X R3, RZ, RZ, R3, P1 ;  /* 0x000000ffff037224 */ /* 0x000fcc00008e0603 */
[----:B------:R-:W-:Y:S05]  /*0510*/  @P0 BRA `(.L_x_19) ;  /* 0xfffffffc00e80947 */ /* 0x000fea000383ffff */
[----:B------:R-:W-:Y:S05]  /*0520*/  EXIT ;  /* 0x000000000000794d */ /* 0x000fea0003800000 */
.L_x_20:
        /* <DEDUP_REMOVED lines=13> */
.L_x_31:


//--------------------- .text._Z3addiPfS_         --------------------------
	.section	.text._Z3addiPfS_,"ax",@progbits
	.align	128
        .global         _Z3addiPfS_
        .type           _Z3addiPfS_,@function
        .size           _Z3addiPfS_,(.L_x_32 - _Z3addiPfS_)
        .other          _Z3addiPfS_,@"STO_CUDA_ENTRY STV_DEFAULT"
_Z3addiPfS_:
.text._Z3addiPfS_:
[----:B------:R-:W-:Y:S08]  /*0000*/  LDC R1, c[0x0][0x37c] ;  /* 0x0000df00ff017b82 */ /* 0x000ff00000000800 */
[----:B------:R-:W0:Y:S02]  /*0010*/  LDC R6, c[0x0][0x380] ;  /* 0x0000e000ff067b82 */ /* 0x000e240000000800 */
[----:B0-----:R-:W-:-:S13]  /*0020*/  ISETP.GE.AND P0, PT, R6, 0x1, PT ;  /* 0x000000010600780c */ /* 0x001fda0003f06270 */
[----:B------:R-:W-:Y:S05]  /*0030*/  @!P0 EXIT ;  /* 0x000000000000894d */ /* 0x000fea0003800000 */
[C---:B------:R-:W-:Y:S01]  /*0040*/  ISETP.GE.U32.AND P1, PT, R6.reuse, 0x10, PT ;  /* 0x000000100600780c */ /* 0x040fe20003f26070 */
[----:B------:R-:W0:Y:S01]  /*0050*/  LDCU.64 UR8, c[0x0][0x358] ;  /* 0x00006b00ff0877ac */ /* 0x000e220008000a00 */
[----:B------:R-:W-:Y:S01]  /*0060*/  LOP3.LUT R10, R6, 0xf, RZ, 0xc0, !PT ;  /* 0x0000000f060a7812 */ /* 0x000fe200078ec0ff */
[----:B------:R-:W-:-:S03]  /*0070*/  HFMA2 R0, -RZ, RZ, 0, 0 ;  /* 0x00000000ff007431 */ /* 0x000fc600000001ff */
[----:B------:R-:W-:-:S07]  /*0080*/  ISETP.NE.AND P0, PT, R10, RZ, PT ;  /* 0x000000ff0a00720c */ /* 0x000fce0003f05270 */
[----:B------:R-:W-:Y:S06]  /*0090*/  @!P1 BRA `(.L_x_21) ;  /* 0x0000000400589947 */ /* 0x000fec0003800000 */
[----:B------:R-:W1:Y:S01]  /*00a0*/  LDCU.64 UR6, c[0x0][0x388] ;  /* 0x00007100ff0677ac */ /* 0x000e620008000a00 */
[----:B------:R-:W-:Y:S01]  /*00b0*/  LOP3.LUT R0, R6, 0x7ffffff0, RZ, 0xc0, !PT ;  /* 0x7ffffff006007812 */ /* 0x000fe200078ec0ff */
[----:B------:R-:W2:Y:S03]  /*00c0*/  LDCU.64 UR4, c[0x0][0x390] ;  /* 0x00007200ff0477ac */ /* 0x000ea60008000a00 */
[----:B------:R-:W-:Y:S01]  /*00d0*/  IADD3 R7, PT, PT, -R0, RZ, RZ ;  /* 0x000000ff00077210 */ /* 0x000fe20007ffe1ff */
[----:B-1----:R-:W-:Y:S02]  /*00e0*/  UIADD3 UR6, UP0, UPT, UR6, 0x20, URZ ;  /* 0x0000002006067890 */ /* 0x002fe4000ff1e0ff */
[----:B--2---:R-:W-:Y:S02]  /*00f0*/  UIADD3 UR4, UP1, UPT, UR4, 0x20, URZ ;  /* 0x0000002004047890 */ /* 0x004fe4000ff3e0ff */
[----:B------:R-:W-:-:S02]  /*0100*/  UIADD3.X UR7, UPT, UPT, URZ, UR7, URZ, UP0, !UPT ;  /* 0x00000007ff077290 */ /* 0x000fc400087fe4ff */
[----:B------:R-:W-:Y:S01]  /*0110*/  MOV R12, UR6 ;  /* 0x00000006000c7c02 */ /* 0x000fe20008000f00 */
[----:B------:R-:W-:Y:S01]  /*0120*/  UIADD3.X UR5, UPT, UPT, URZ, UR5, URZ, UP1, !UPT ;  /* 0x00000005ff057290 */ /* 0x000fe20008ffe4ff */
[----:B------:R-:W-:Y:S02]  /*0130*/  MOV R8, UR4 ;  /* 0x0000000400087c02 */ /* 0x000fe40008000f00 */
[----:B------:R-:W-:-:S03]  /*0140*/  MOV R3, UR7 ;  /* 0x0000000700037c02 */ /* 0x000fc60008000f00 */
[----:B------:R-:W-:-:S07]  /*0150*/  MOV R9, UR5 ;  /* 0x0000000500097c02 */ /* 0x000fce0008000f00 */
.L_x_22:
[----:B------:R-:W-:Y:S02]  /*0160*/  MOV R2, R12 ;  /* 0x0000000c00027202 */ /* 0x000fe40000000f00 */
[----:B-1----:R-:W-:Y:S02]  /*0170*/  MOV R4, R8 ;  /* 0x0000000800047202 */ /* 0x002fe40000000f00 */
[----:B------:R-:W-:Y:S01]  /*0180*/  MOV R5, R9 ;  /* 0x0000000900057202 */ /* 0x000fe20000000f00 */
[----:B0-----:R-:W2:Y:S04]  /*0190*/  LDG.E R8, desc[UR8][R2.64+-0x20] ;  /* 0xffffe00802087981 */ /* 0x001ea8000c1e1900 */
[----:B------:R-:W2:Y:S04]  /*01a0*/  LDG.E R9, desc[UR8][R4.64+-0x20] ;  /* 0xffffe00804097981 */ /* 0x000ea8000c1e1900 */
[----:B------:R-:W3:Y:S04]  /*01b0*/  LDG.E R11, desc[UR8][R4.64+-0x1c] ;  /* 0xffffe408040b7981 */ /* 0x000ee8000c1e1900 */
[----:B------:R-:W4:Y:S04]  /*01c0*/  LDG.E R13, desc[UR8][R4.64+-0x18] ;  /* 0xffffe808040d7981 */ /* 0x000f28000c1e1900 */
[----:B------:R-:W5:Y:S01]  /*01d0*/  LDG.E R15, desc[UR8][R4.64+-0x14] ;  /* 0xffffec08040f7981 */ /* 0x000f62000c1e1900 */
[----:B--2---:R-:W-:-:S05]  /*01e0*/  FADD R9, R8, R9 ;  /* 0x0000000908097221 */ /* 0x004fca0000000000 */
[----:B------:R0:W-:Y:S04]  /*01f0*/  STG.E desc[UR8][R4.64+-0x20], R9 ;  /* 0xffffe00904007986 */ /* 0x0001e8000c101908 */
[----:B------:R-:W3:Y:S04]  /*0200*/  LDG.E R8, desc[UR8][R2.64+-0x1c] ;  /* 0xffffe40802087981 */ /* 0x000ee8000c1e1900 */
[----:B0-----:R-:W2:Y:S01]  /*0210*/  LDG.E R9, desc[UR8][R4.64+-0x10] ;  /* 0xfffff00804097981 */ /* 0x001ea2000c1e1900 */
[----:B---3--:R-:W-:-:S05]  /*0220*/  FADD R11, R8, R11 ;  /* 0x0000000b080b7221 */ /* 0x008fca0000000000 */
[----:B------:R0:W-:Y:S04]  /*0230*/  STG.E desc[UR8][R4.64+-0x1c], R11 ;  /* 0xffffe40b04007986 */ /* 0x0001e8000c101908 */
[----:B------:R-:W4:Y:S04]  /*0240*/  LDG.E R8, desc[UR8][R2.64+-0x18] ;  /* 0xffffe80802087981 */ /* 0x000f28000c1e1900 */
[----:B0-----:R-:W3:Y:S01]  /*0250*/  LDG.E R11, desc[UR8][R4.64+-0xc] ;  /* 0xfffff408040b7981 */ /* 0x001ee2000c1e1900 */
[----:B----4-:R-:W-:-:S05]  /*0260*/  FADD R13, R8, R13 ;  /* 0x0000000d080d7221 */ /* 0x010fca0000000000 */
[----:B------:R0:W-:Y:S04]  /*0270*/  STG.E desc[UR8][R4.64+-0x18], R13 ;  /* 0xffffe80d04007986 */ /* 0x0001e8000c101908 */
[----:B------:R-:W5:Y:S04]  /*0280*/  LDG.E R8, desc[UR8][R2.64+-0x14] ;  /* 0xffffec0802087981 */ /* 0x000f68000c1e1900 */
[----:B0-----:R-:W4:Y:S01]  /*0290*/  LDG.E R13, desc[UR8][R4.64+-0x8] ;  /* 0xfffff808040d7981 */ /* 0x001f22000c1e1900 */
[----:B-----5:R-:W-:-:S05]  /*02a0*/  FADD R15, R8, R15 ;  /* 0x0000000f080f7221 */ /* 0x020fca0000000000 */
[----:B------:R0:W-:Y:S04]  /*02b0*/  STG.E desc[UR8][R4.64+-0x14], R15 ;  /* 0xffffec0f04007986 */ /* 0x0001e8000c101908 */
[----:B------:R-:W2:Y:S04]  /*02c0*/  LDG.E R8, desc[UR8][R2.64+-0x10] ;  /* 0xfffff00802087981 */ /* 0x000ea8000c1e1900 */
[----:B0-----:R-:W5:Y:S01]  /*02d0*/  LDG.E R15, desc[UR8][R4.64+-0x4] ;  /* 0xfffffc08040f7981 */ /* 0x001f62000c1e1900 */
        /* <DEDUP_REMOVED lines=34> */
[----:B------:R-:W3:Y:S02]  /*0500*/  LDG.E R8, desc[UR8][R2.64+0x14] ;  /* 0x0000140802087981 */ /* 0x000ee4000c1e1900 */
[----:B---3--:R-:W-:-:S05]  /*0510*/  FADD R11, R8, R11 ;  /* 0x0000000b080b7221 */ /* 0x008fca0000000000 */
[----:B------:R1:W-:Y:S04]  /*0520*/  STG.E desc[UR8][R4.64+0x14], R11 ;  /* 0x0000140b04007986 */ /* 0x0003e8000c101908 */
[----:B------:R-:W4:Y:S01]  /*0530*/  LDG.E R8, desc[UR8][R2.64+0x18] ;  /* 0x0000180802087981 */ /* 0x000f22000c1e1900 */
[----:B------:R-:W-:Y:S01]  /*0540*/  IADD3 R7, PT, PT, R7, 0x10, RZ ;  /* 0x0000001007077810 */ /* 0x000fe20007ffe0ff */
[----:B----4-:R-:W-:-:S05]  /*0550*/  FADD R13, R8, R13 ;  /* 0x0000000d080d7221 */ /* 0x010fca0000000000 */
[----:B------:R1:W-:Y:S04]  /*0560*/  STG.E desc[UR8][R4.64+0x18], R13 ;  /* 0x0000180d04007986 */ /* 0x0003e8000c101908 */
[----:B------:R2:W5:Y:S01]  /*0570*/  LDG.E R8, desc[UR8][R2.64+0x1c] ;  /* 0x00001c0802087981 */ /* 0x000562000c1e1900 */
[----:B------:R-:W-:Y:S02]  /*0580*/  ISETP.NE.AND P1, PT, R7, RZ, PT ;  /* 0x000000ff0700720c */ /* 0x000fe40003f25270 */
[----:B------:R-:W-:-:S05]  /*0590*/  IADD3 R12, P2, PT, R2, 0x40, RZ ;  /* 0x00000040020c7810 */ /* 0x000fca0007f5e0ff */
[----:B--2---:R-:W-:Y:S02]  /*05a0*/  IMAD.X R3, RZ, RZ, R3, P2 ;  /* 0x000000ffff037224 */ /* 0x004fe400010e0603 */
[----:B-----5:R-:W-:Y:S01]  /*05b0*/  FADD R15, R8, R15 ;  /* 0x0000000f080f7221 */ /* 0x020fe20000000000 */
[----:B------:R-:W-:-:S04]  /*05c0*/  IADD3 R8, P3, PT, R4, 0x40, RZ ;  /* 0x0000004004087810 */ /* 0x000fc80007f7e0ff */
[----:B------:R1:W-:Y:S01]  /*05d0*/  STG.E desc[UR8][R4.64+0x1c], R15 ;  /* 0x00001c0f04007986 */ /* 0x0003e2000c101908 */
[----:B0-----:R-:W-:Y:S01]  /*05e0*/  IADD3.X R9, PT, PT, RZ, R5, RZ, P3, !PT ;  /* 0x00000005ff097210 */ /* 0x001fe20001ffe4ff */
[----:B------:R-:W-:Y:S07]  /*05f0*/  @P1 BRA `(.L_x_22) ;  /* 0xfffffff800d81947 */ /* 0x000fee000383ffff */
.L_x_21:
[----:B0-----:R-:W-:Y:S05]  /*0600*/  @!P0 EXIT ;  /* 0x000000000000894d */ /* 0x001fea0003800000 */
[----:B------:R-:W-:Y:S02]  /*0610*/  ISETP.GE.U32.AND P0, PT, R10, 0x8, PT ;  /* 0x000000080a00780c */ /* 0x000fe40003f06070 */
[----:B------:R-:W-:-:S04]  /*0620*/  LOP3.LUT R12, R6, 0x7, RZ, 0xc0, !PT ;  /* 0x00000007060c7812 */ /* 0x000fc800078ec0ff */
[----:B------:R-:W-:-:S07]  /*0630*/  ISETP.NE.AND P1, PT, R12, RZ, PT ;  /* 0x000000ff0c00720c */ /* 0x000fce0003f25270 */
[----:B------:R-:W-:Y:S06]  /*0640*/  @!P0 BRA `(.L_x_23) ;  /* 0x0000000000948947 */ /* 0x000fec0003800000 */
[----:B------:R-:W0:Y:S08]  /*0650*/  LDC.64 R2, c[0x0][0x388] ;  /* 0x0000e200ff027b82 */ /* 0x000e300000000a00 */
[----:B-1----:R-:W1:Y:S01]  /*0660*/  LDC.64 R4, c[0x0][0x390] ;  /* 0x0000e400ff047b82 */ /* 0x002e620000000a00 */
[----:B0-----:R-:W-:-:S05]  /*0670*/  IMAD.WIDE.U32 R2, R0, 0x4, R2 ;  /* 0x0000000400027825 */ /* 0x001fca00078e0002 */
[----:B------:R-:W2:Y:S01]  /*0680*/  LDG.E R7, desc[UR8][R2.64] ;  /* 0x0000000802077981 */ /* 0x000ea2000c1e1900 */
[----:B-1----:R-:W-:-:S05]  /*0690*/  IMAD.WIDE.U32 R4, R0, 0x4, R4 ;  /* 0x0000000400047825 */ /* 0x002fca00078e0004 */
[----:B------:R-:W2:Y:S04]  /*06a0*/  LDG.E R8, desc[UR8][R4.64] ;  /* 0x0000000804087981 */ /* 0x000ea8000c1e1900 */
[----:B------:R-:W3:Y:S04]  /*06b0*/  LDG.E R9, desc[UR8][R4.64+0x4] ;  /* 0x0000040804097981 */ /* 0x000ee8000c1e1900 */
[----:B------:R-:W4:Y:S04]  /*06c0*/  LDG.E R11, desc[UR8][R4.64+0x8] ;  /* 0x00000808040b7981 */ /* 0x000f28000c1e1900 */
[----:B------:R-:W5:Y:S01]  /*06d0*/  LDG.E R13, desc[UR8][R4.64+0xc] ;  /* 0x00000c08040d7981 */ /* 0x000f62000c1e1900 */
[----:B--2---:R-:W-:-:S05]  /*06e0*/  FADD R7, R7, R8 ;  /* 0x0000000807077221 */ /* 0x004fca0000000000 */
[----:B------:R-:W-:Y:S04]  /*06f0*/  STG.E desc[UR8][R4.64], R7 ;  /* 0x0000000704007986 */ /* 0x000fe8000c101908 */
[----:B------:R-:W3:Y:S02]  /*0700*/  LDG.E R8, desc[UR8][R2.64+0x4] ;  /* 0x0000040802087981 */ /* 0x000ee4000c1e1900 */
[----:B---3--:R-:W-:-:S05]  /*0710*/  FADD R9, R8, R9 ;  /* 0x0000000908097221 */ /* 0x008fca0000000000 */
[----:B------:R0:W-:Y:S04]  /*0720*/  STG.E desc[UR8][R4.64+0x4], R9 ;  /* 0x0000040904007986 */ /* 0x0001e8000c101908 */
[----:B------:R-:W4:Y:S04]  /*0730*/  LDG.E R8, desc[UR8][R2.64+0x8] ;  /* 0x0000080802087981 */ /* 0x000f28000c1e1900 */
[----:B0-----:R-:W2:Y:S01]  /*0740*/  LDG.E R9, desc[UR8][R4.64+0x14] ;  /* 0x0000140804097981 */ /* 0x001ea2000c1e1900 */
[----:B----4-:R-:W-:-:S05]  /*0750*/  FADD R11, R8, R11 ;  /* 0x0000000b080b7221 */ /* 0x010fca0000000000 */
[----:B------:R0:W-:Y:S04]  /*0760*/  STG.E desc[UR8][R4.64+0x8], R11 ;  /* 0x0000080b04007986 */ /* 0x0001e8000c101908 */
[----:B------:R-:W5:Y:S04]  /*0770*/  LDG.E R8, desc[UR8][R2.64+0xc] ;  /* 0x00000c0802087981 */ /* 0x000f68000c1e1900 */
[----:B0-----:R-:W3:Y:S01]  /*0780*/  LDG.E R11, desc[UR8][R4.64+0x18] ;  /* 0x00001808040b7981 */ /* 0x001ee2000c1e1900 */
[----:B-----5:R-:W-:-:S03]  /*0790*/  FADD R13, R8, R13 ;  /* 0x0000000d080d7221 */ /* 0x020fc60000000000 */
[----:B------:R-:W4:Y:S04]  /*07a0*/  LDG.E R8, desc[UR8][R4.64+0x10] ;  /* 0x0000100804087981 */ /* 0x000f28000c1e1900 */
[----:B------:R0:W-:Y:S04]  /*07b0*/  STG.E desc[UR8][R4.64+0xc], R13 ;  /* 0x00000c0d04007986 */ /* 0x0001e8000c101908 */
[----:B------:R-:W4:Y:S04]  /*07c0*/  LDG.E R7, desc[UR8][R2.64+0x10] ;  /* 0x0000100802077981 */ /* 0x000f28000c1e1900 */
[----:B0-----:R-:W5:Y:S01]  /*07d0*/  LDG.E R13, desc[UR8][R4.64+0x1c] ;  /* 0x00001c08040d7981 */ /* 0x001f62000c1e1900 */
[----:B----4-:R-:W-:-:S05]  /*07e0*/  FADD R7, R7, R8 ;  /* 0x0000000807077221 */ /* 0x010fca0000000000 */
[----:B------:R0:W-:Y:S04]  /*07f0*/  STG.E desc[UR8][R4.64+0x10], R7 ;  /* 0x0000100704007986 */ /* 0x0001e8000c101908 */
[----:B------:R-:W2:Y:S02]  /*0800*/  LDG.E R8, desc[UR8][R2.64+0x14] ;  /* 0x0000140802087981 */ /* 0x000ea4000c1e1900 */
[----:B--2---:R-:W-:-:S05]  /*0810*/  FADD R9, R8, R9 ;  /* 0x0000000908097221 */ /* 0x004fca0000000000 */
[----:B------:R0:W-:Y:S04]  /*0820*/  STG.E desc[UR8][R4.64+0x14], R9 ;  /* 0x0000140904007986 */ /* 0x0001e8000c101908 */
[----:B------:R-:W3:Y:S02]  /*0830*/  LDG.E R8, desc[UR8][R2.64+0x18] ;  /* 0x0000180802087981 */ /* 0x000ee4000c1e1900 */
[----:B---3--:R-:W-:-:S05]  /*0840*/  FADD R11, R8, R11 ;  /* 0x0000000b080b7221 */ /* 0x008fca0000000000 */
[----:B------:R0:W-:Y:S04]  /*0850*/  STG.E desc[UR8][R4.64+0x18], R11 ;  /* 0x0000180b04007986 */ /* 0x0001e8000c101908 */
[----:B------:R-:W5:Y:S01]  /*0860*/  LDG.E R8, desc[UR8][R2.64+0x1c] ;  /* 0x00001c0802087981 */ /* 0x000f62000c1e1900 */
[----:B------:R-:W-:Y:S01]  /*0870*/  IADD3 R0, PT, PT, R0, 0x8, RZ ;  /* 0x0000000800007810 */ /* 0x000fe20007ffe0ff */
[----:B-----5:R-:W-:-:S05]  /*0880*/  FADD R13, R8, R13 ;  /* 0x0000000d080d7221 */ /* 0x020fca0000000000 */
[----:B------:R0:W-:Y:S02]  /*0890*/  STG.E desc[UR8][R4.64+0x1c], R13 ;  /* 0x00001c0d04007986 */ /* 0x0001e4000c101908 */
.L_x_23:
[----:B------:R-:W-:Y:S05]  /*08a0*/  @!P1 EXIT ;  /* 0x000000000000994d */ /* 0x000fea0003800000 */
[----:B------:R-:W-:Y:S02]  /*08b0*/  ISETP.GE.U32.AND P0, PT, R12, 0x4, PT ;  /* 0x000000040c00780c */ /* 0x000fe40003f06070 */
[----:B------:R-:W-:-:S04]  /*08c0*/  LOP3.LUT R6, R6, 0x3, RZ, 0xc0, !PT ;  /* 0x0000000306067812 */ /* 0x000fc800078ec0ff */
[----:B------:R-:W-:-:S07]  /*08d0*/  ISETP.NE.AND P1, PT, R6, RZ, PT ;  /* 0x000000ff0600720c */ /* 0x000fce0003f25270 */
[----:B------:R-:W-:Y:S06]  /*08e0*/  @!P0 BRA `(.L_x_24) ;  /* 0x0000000000548947 */ /* 0x000fec0003800000 */
[----:B01----:R-:W0:Y:S08]  /*08f0*/  LDC.64 R4, c[0x0][0x388] ;  /* 0x0000e200ff047b82 */ /* 0x003e300000000a00 */
[----:B------:R-:W1:Y:S01]  /*0900*/  LDC.64 R2, c[0x0][0x390] ;  /* 0x0000e400ff027b82 */ /* 0x000e620000000a00 */
        /* <DEDUP_REMOVED lines=8> */
[----:B------:R2:W-:Y:S04]  /*0990*/  STG.E desc[UR8][R2.64], R7 ;  /* 0x0000000702007986 */ /* 0x0005e8000c101908 */
[----:B------:R-:W3:Y:S02]  /*09a0*/  LDG.E R8, desc[UR8][R4.64+0x4] ;  /* 0x0000040804087981 */ /* 0x000ee4000c1e1900 */
[----:B---3--:R-:W-:-:S05]  /*09b0*/  FADD R9, R8, R9 ;  /* 0x0000000908097221 */ /* 0x008fca0000000000 */
[----:B------:R2:W-:Y:S04]  /*09c0*/  STG.E desc[UR8][R2.64+0x4], R9 ;  /* 0x0000040902007986 */ /* 0x0005e8000c101908 */
[----:B------:R-:W4:Y:S02]  /*09d0*/  LDG.E R8, desc[UR8][R4.64+0x8] ;  /* 0x0000080804087981 */ /* 0x000f24000c1e1900 */
[----:B----4-:R-:W-:-:S05]  /*09e0*/  FADD R11, R8, R11 ;  /* 0x0000000b080b7221 */ /* 0x010fca0000000000 */
[----:B------:R2:W-:Y:S04]  /*09f0*/  STG.E desc[UR8][R2.64+0x8], R11 ;  /* 0x0000080b02007986 */ /* 0x0005e8000c101908 */
[----:B------:R-:W5:Y:S01]  /*0a00*/  LDG.E R8, desc[UR8][R4.64+0xc] ;  /* 0x00000c0804087981 */ /* 0x000f62000c1e1900 */
[----:B------:R-:W-:Y:S01]  /*0a10*/  IADD3 R0, PT, PT, R0, 0x4, RZ ;  /* 0x0000000400007810 */ /* 0x000fe20007ffe0ff */
[----:B-----5:R-:W-:-:S05]  /*0a20*/  FADD R13, R8, R13 ;  /* 0x0000000d080d7221 */ /* 0x020fca0000000000 */
[----:B------:R2:W-:Y:S02]  /*0a30*/  STG.E desc[UR8][R2.64+0xc], R13 ;  /* 0x00000c0d02007986 */ /* 0x0005e4000c101908 */
.L_x_24:
[----:B------:R-:W-:Y:S05]  /*0a40*/  @!P1 EXIT ;  /* 0x000000000000994d */ /* 0x000fea0003800000 */
[----:B--2---:R-:W2:Y:S01]  /*0a50*/  LDC.64 R2, c[0x0][0x390] ;  /* 0x0000e400ff027b82 */ /* 0x004ea20000000a00 */
[----:B------:R-:W-:-:S07]  /*0a60*/  IMAD.MOV R6, RZ, RZ, -R6 ;  /* 0x000000ffff067224 */ /* 0x000fce00078e0a06 */
[----:B01----:R-:W0:Y:S01]  /*0a70*/  LDC.64 R4, c[0x0][0x388] ;  /* 0x0000e200ff047b82 */ /* 0x003e220000000a00 */
[----:B--2---:R-:W-:-:S05]  /*0a80*/  IMAD.WIDE.U32 R2, R0, 0x4, R2 ;  /* 0x0000000400027825 */ /* 0x004fca00078e0002 */
[----:B------:R-:W-:Y:S01]  /*0a90*/  MOV R9, R3 ;  /* 0x0000000300097202 */ /* 0x000fe20000000f00 */
[----:B0-----:R-:W-:Y:S01]  /*0aa0*/  IMAD.WIDE.U32 R4, R0, 0x4, R4 ;  /* 0x0000000400047825 */ /* 0x001fe200078e0004 */
[----:B------:R-:W-:-:S07]  /*0ab0*/  MOV R0, R2 ;  /* 0x0000000200007202 */ /* 0x000fce0000000f00 */
.L_x_25:
[----:B0-----:R-:W-:Y:S02]  /*0ac0*/  MOV R2, R0 ;  /* 0x0000000000027202 */ /* 0x001fe40000000f00 */
[----:B------:R-:W-:Y:S01]  /*0ad0*/  MOV R3, R9 ;  /* 0x0000000900037202 */ /* 0x000fe20000000f00 */
[----:B------:R0:W2:Y:S04]  /*0ae0*/  LDG.E R0, desc[UR8][R4.64] ;  /* 0x0000000804007981 */ /* 0x0000a8000c1e1900 */
[----:B------:R-:W2:Y:S01]  /*0af0*/  LDG.E R7, desc[UR8][R2.64] ;  /* 0x0000000802077981 */ /* 0x000ea2000c1e1900 */
[----:B------:R-:W-:-:S04]  /*0b00*/  IADD3 R6, PT, PT, R6, 0x1, RZ ;  /* 0x0000000106067810 */ /* 0x000fc80007ffe0ff */
[----:B------:R-:W-:Y:S02]  /*0b10*/  ISETP.NE.AND P0, PT, R6, RZ, PT ;  /* 0x000000ff0600720c */ /* 0x000fe40003f05270 */
[----:B0-----:R-:W-:-:S04]  /*0b20*/  IADD3 R4, P2, PT, R4, 0x4, RZ ;  /* 0x0000000404047810 */ /* 0x001fc80007f5e0ff */
[----:B------:R-:W-:Y:S01]  /*0b30*/  IADD3.X R5, PT, PT, RZ, R5, RZ, P2, !PT ;  /* 0x00000005ff057210 */ /* 0x000fe200017fe4ff */
[----:B--2---:R-:W-:Y:S01]  /*0b40*/  FADD R7, R0, R7 ;  /* 0x0000000700077221 */ /* 0x004fe20000000000 */
[----:B------:R-:W-:-:S04]  /*0b50*/  IADD3 R0, P1, PT, R2, 0x4, RZ ;  /* 0x0000000402007810 */ /* 0x000fc80007f3e0ff */
[----:B------:R0:W-:Y:S01]  /*0b60*/  STG.E desc[UR8][R2.64], R7 ;  /* 0x0000000702007986 */ /* 0x0001e2000c101908 */
[----:B------:R-:W-:Y:S01]  /*0b70*/  IADD3.X R9, PT, PT, RZ, R3, RZ, P1, !PT ;  /* 0x00000003ff097210 */ /* 0x000fe20000ffe4ff */
[----:B------:R-:W-:Y:S07]  /*0b80*/  @P0 BRA `(.L_x_25) ;  /* 0xfffffffc00cc0947 */ /* 0x000fee000383ffff */
[----:B------:R-:W-:Y:S05]  /*0b90*/  EXIT ;  /* 0x000000000000794d */ /* 0x000fea0003800000 */
.L_x_26:
        /* <DEDUP_REMOVED lines=14> */
.L_x_32:


//--------------------- .nv.shared._Z12mmult_kerneliiiPKdS0_Pd --------------------------
	.section	.nv.shared._Z12mmult_kerneliiiPKdS0_Pd,"aw",@nobits
	.sectionflags	@""
	.align	4
.nv.shared._Z12mmult_kerneliiiPKdS0_Pd:
	.zero		1028


//--------------------- .nv.shared.reserved.0     --------------------------
	.section	.nv.shared.reserved.0,"aw",@nobits
	.weak		__nv_reservedSMEM_offset_0_alias
	.size		__nv_reservedSMEM_offset_0_alias, 0, 64
	.other		__nv_reservedSMEM_offset_0_alias,@"STO_CUDA_RESERVED_SHARED STV_DEFAULT"
__nv_reservedSMEM_offset_0_alias:
	.zero		0
	.zero		64


//--------------------- .nv.constant0._Z12mmult_kerneliiiPKdS0_Pd --------------------------
	.section	.nv.constant0._Z12mmult_kerneliiiPKdS0_Pd,"a",@progbits
	.sectionflags	@""
	.align	4
.nv.constant0._Z12mmult_kerneliiiPKdS0_Pd:
	.zero		936


//--------------------- .nv.constant0._Z10fill3Dto2D14cudaPitchedPtriiiPdd --------------------------
	.section	.nv.constant0._Z10fill3Dto2D14cudaPitchedPtriiiPdd,"a",@progbits
	.sectionflags	@""
	.align	4
.nv.constant0._Z10fill3Dto2D14cudaPitchedPtriiiPdd:
	.zero		960


//--------------------- .nv.constant0._Z6fill3D14cudaPitchedPtriii --------------------------
	.section	.nv.constant0._Z6fill3D14cudaPitchedPtriii,"a",@progbits
	.sectionflags	@""
	.align	4
.nv.constant0._Z6fill3D14cudaPitchedPtriii:
	.zero		940


//--------------------- .nv.constant0._Z6fill2DPdmii --------------------------
	.section	.nv.constant0._Z6fill2DPdmii,"a",@progbits
	.sectionflags	@""
	.align	4
.nv.constant0._Z6fill2DPdmii:
	.zero		920


//--------------------- .nv.constant0._Z6fill1DiPdd --------------------------
	.section	.nv.constant0._Z6fill1DiPdd,"a",@progbits
	.sectionflags	@""
	.align	4
.nv.constant0._Z6fill1DiPdd:
	.zero		920


//--------------------- .nv.constant0._Z3addiPfS_ --------------------------
	.section	.nv.constant0._Z3addiPfS_,"a",@progbits
	.sectionflags	@""
	.align	4
.nv.constant0._Z3addiPfS_:
	.zero		920


//--------------------- SYMBOLS --------------------------

	.type		.nv.reservedSmem.offset0,@object
	.size		.nv.reservedSmem.offset0,0x4
	.type		.nv.reservedSmem.cap,@object
	.size		.nv.reservedSmem.cap,0x4
